// auto-generated by cutlass_sweep.gemm — config: {"arch": "sm_90", "cluster_m": 4, "cluster_n": 2, "dtype": "tf32", "dtype_b": "tf32", "layout": "nt", "stages": 0, "tile_k": 32, "tile_m": 256, "tile_n": 256}
#include "cutlass/cutlass.h"
#include "cutlass/gemm/collective/collective_builder.hpp"
#include "cutlass/gemm/device/gemm_universal_adapter.h"
#include "cutlass/gemm/kernel/gemm_universal.hpp"
#include "cutlass/epilogue/collective/collective_builder.hpp"

using ElemA = cutlass::tfloat32_t;
using ElemB = cutlass::tfloat32_t;
using ElemCD = cutlass::tfloat32_t;
using Acc  = float;
using TileShape    = cute::Shape<cute::_256, cute::_256, cute::_32>;
using ClusterShape = cute::Shape<cute::_4, cute::_2, cute::_1>;

using CollectiveEpilogue = typename cutlass::epilogue::collective::CollectiveBuilder<
    cutlass::arch::Sm90, cutlass::arch::OpClassTensorOp,
    TileShape, ClusterShape,
    cutlass::epilogue::collective::EpilogueTileAuto,
    Acc, Acc,
    ElemCD, cutlass::layout::RowMajor, 128 / cutlass::sizeof_bits<ElemCD>::value,
    ElemCD, cutlass::layout::RowMajor, 128 / cutlass::sizeof_bits<ElemCD>::value,
    cutlass::epilogue::collective::EpilogueScheduleAuto
  >::CollectiveOp;

using CollectiveMainloop = typename cutlass::gemm::collective::CollectiveBuilder<
    cutlass::arch::Sm90, cutlass::arch::OpClassTensorOp,
    ElemA, cutlass::layout::RowMajor, 128 / cutlass::sizeof_bits<ElemA>::value,
    ElemB, cutlass::layout::ColumnMajor, 128 / cutlass::sizeof_bits<ElemB>::value,
    Acc,
    TileShape, ClusterShape,
    cutlass::gemm::collective::StageCountAutoCarveout<static_cast<int>(sizeof(typename CollectiveEpilogue::SharedStorage))>,
    cutlass::gemm::collective::KernelScheduleAuto
  >::CollectiveOp;

using GemmKernel = cutlass::gemm::kernel::GemmUniversal<
    cute::Shape<int,int,int,int>,
    CollectiveMainloop,
    CollectiveEpilogue
>;
using Gemm = cutlass::gemm::device::GemmUniversalAdapter<GemmKernel>;

// Force the device kernel symbol into the cubin without needing a host main.
auto* _anchor = &cutlass::device_kernel<GemmKernel>;


// ===== COMPILED SASS (sm_90a) =====

	.target	sm_90a

	.elftype	@"ET_EXEC"


//--------------------- .note.nv.tkinfo           --------------------------
	.section	.note.nv.tkinfo,"",@"SHT_NOTE"
	.sectionflags	@"SHF_NOTE_NV_TKINFO"
	.tkinfo
        /*0018*/ 	.word	0x00000002
        /*0030*/ 	.string	""
        /*0030*/ 	.string	"ptxas"
        /*0030*/ 	.string	"Cuda compilation tools, release 13.0, V13.0.88"
        /*0030*/ 	.string	"Build cuda_13.0.r13.0/compiler.36424714_0"
        /*0030*/ 	.string	"-arch sm_90a -m 64 "



//--------------------- .note.nv.cuinfo           --------------------------
	.section	.note.nv.cuinfo,"",@"SHT_NOTE"
	.sectionflags	@"SHF_NOTE_NV_CUINFO"
        /*0018*/ 	.short	0x0002
        /*001a*/ 	.short	0x005a
        /*001c*/ 	.short	0x0082
	.zero		2


//--------------------- .nv.info                  --------------------------
	.section	.nv.info,"",@"SHT_CUDA_INFO"
	.align	4


	//----- nvinfo : EIATTR_REGCOUNT
	.align		4
        /*0000*/ 	.byte	0x04, 0x2f
        /*0002*/ 	.short	(.L_15 - .L_14)
	.align		4
.L_14:
        /*0004*/ 	.word	index@(_ZN7cutlass13device_kernelINS_4gemm6kernel13GemmUniversalIN4cute5tupleIJiiiiEEENS1_10collective13CollectiveMmaINS1_34MainloopSm90TmaGmmaWarpSpecializedILi3ENS5_IJNS4_1CILi4EEENSA_ILi2EEENSA_ILi1EEEEEENS1_35KernelTmaWarpSpecializedCooperativeEEENS5_IJNSA_ILi256EEESH_NSA_ILi32EEEEEENS_10tfloat32_tENS5_IJlSD_lEEESK_SL_NS4_8TiledMMAINS4_8MMA_AtomIJNS4_4SM904GMMA30MMA_64x256x8_F32TF32TF32_SS_TNILNSP_7ScaleInE1ELSR_1EEEEEENS4_6LayoutINS5_IJSC_SD_SD_EEENS5_IJSD_NSA_ILi0EEESW_EEEEENS5_IJNS4_10UnderscoreESZ_SZ_EEEEENS4_23SM90_TMA_LOAD_MULTICASTENS4_14ComposedLayoutINS4_7SwizzleILi3ELi4ELi3EEENS4_18smem_ptr_flag_bitsILi32EEENSU_INS5_IJNSA_ILi8EEESI_EEENS5_IJSI_SD_EEEEEEEvNS4_8identityES12_S1C_vS1D_EENS_8epilogue10collective6detail29Sm90TmaWarpSpecializedAdapterINS1G_15DefaultEpilogueISK_SL_SL_NS1F_6thread17LinearCombinationISK_Li1EffLNS1K_9ScaleType4KindE0ELNS_15FloatRoundStyleE2ESK_EENS1_15EpilogueDefaultEEEEEvvEEEEvNT_6ParamsE)
        /*0008*/ 	.word	0x000000a8


	//----- nvinfo : EIATTR_FRAME_SIZE
	.align		4
.L_15:
        /*000c*/ 	.byte	0x04, 0x11
        /*000e*/ 	.short	(.L_17 - .L_16)
	.align		4
.L_16:
        /*0010*/ 	.word	index@(_ZN7cutlass13device_kernelINS_4gemm6kernel13GemmUniversalIN4cute5tupleIJiiiiEEENS1_10collective13CollectiveMmaINS1_34MainloopSm90TmaGmmaWarpSpecializedILi3ENS5_IJNS4_1CILi4EEENSA_ILi2EEENSA_ILi1EEEEEENS1_35KernelTmaWarpSpecializedCooperativeEEENS5_IJNSA_ILi256EEESH_NSA_ILi32EEEEEENS_10tfloat32_tENS5_IJlSD_lEEESK_SL_NS4_8TiledMMAINS4_8MMA_AtomIJNS4_4SM904GMMA30MMA_64x256x8_F32TF32TF32_SS_TNILNSP_7ScaleInE1ELSR_1EEEEEENS4_6LayoutINS5_IJSC_SD_SD_EEENS5_IJSD_NSA_ILi0EEESW_EEEEENS5_IJNS4_10UnderscoreESZ_SZ_EEEEENS4_23SM90_TMA_LOAD_MULTICASTENS4_14ComposedLayoutINS4_7SwizzleILi3ELi4ELi3EEENS4_18smem_ptr_flag_bitsILi32EEENSU_INS5_IJNSA_ILi8EEESI_EEENS5_IJSI_SD_EEEEEEEvNS4_8identityES12_S1C_vS1D_EENS_8epilogue10collective6detail29Sm90TmaWarpSpecializedAdapterINS1G_15DefaultEpilogueISK_SL_SL_NS1F_6thread17LinearCombinationISK_Li1EffLNS1K_9ScaleType4KindE0ELNS_15FloatRoundStyleE2ESK_EENS1_15EpilogueDefaultEEEEEvvEEEEvNT_6ParamsE)
        /*0014*/ 	.word	0x00000788


	//----- nvinfo : EIATTR_MIN_STACK_SIZE
	.align		4
.L_17:
        /*0018*/ 	.byte	0x04, 0x12
        /*001a*/ 	.short	(.L_19 - .L_18)
	.align		4
.L_18:
        /*001c*/ 	.word	index@(_ZN7cutlass13device_kernelINS_4gemm6kernel13GemmUniversalIN4cute5tupleIJiiiiEEENS1_10collective13CollectiveMmaINS1_34MainloopSm90TmaGmmaWarpSpecializedILi3ENS5_IJNS4_1CILi4EEENSA_ILi2EEENSA_ILi1EEEEEENS1_35KernelTmaWarpSpecializedCooperativeEEENS5_IJNSA_ILi256EEESH_NSA_ILi32EEEEEENS_10tfloat32_tENS5_IJlSD_lEEESK_SL_NS4_8TiledMMAINS4_8MMA_AtomIJNS4_4SM904GMMA30MMA_64x256x8_F32TF32TF32_SS_TNILNSP_7ScaleInE1ELSR_1EEEEEENS4_6LayoutINS5_IJSC_SD_SD_EEENS5_IJSD_NSA_ILi0EEESW_EEEEENS5_IJNS4_10UnderscoreESZ_SZ_EEEEENS4_23SM90_TMA_LOAD_MULTICASTENS4_14ComposedLayoutINS4_7SwizzleILi3ELi4ELi3EEENS4_18smem_ptr_flag_bitsILi32EEENSU_INS5_IJNSA_ILi8EEESI_EEENS5_IJSI_SD_EEEEEEEvNS4_8identityES12_S1C_vS1D_EENS_8epilogue10collective6detail29Sm90TmaWarpSpecializedAdapterINS1G_15DefaultEpilogueISK_SL_SL_NS1F_6thread17LinearCombinationISK_Li1EffLNS1K_9ScaleType4KindE0ELNS_15FloatRoundStyleE2ESK_EENS1_15EpilogueDefaultEEEEEvvEEEEvNT_6ParamsE)
        /*0020*/ 	.word	0x00000788
.L_19:


//--------------------- .nv.compat                --------------------------
	.section	.nv.compat,"",@"SHT_CUDA_COMPAT_INFO"
	.align	4
        /*0000*/ 	.byte	0x02, 0x09, 0x01, 0x00, 0x02, 0x02, 0x04, 0x00, 0x02, 0x05, 0x05, 0x00, 0x03, 0x07, 0x01, 0x01
        /*0010*/ 	.byte	0x02, 0x03, 0x01, 0x00, 0x02, 0x06, 0x01, 0x00, 0x04, 0x0b, 0x08, 0x00, 0x00, 0x00, 0x00, 0x00
        /*0020*/ 	.byte	0x00, 0x00, 0x00, 0x00


//--------------------- .nv.info._ZN7cutlass13device_kernelINS_4gemm6kernel13GemmUniversalIN4cute5tupleIJiiiiEEENS1_10collective13CollectiveMmaINS1_34MainloopSm90TmaGmmaWarpSpecializedILi3ENS5_IJNS4_1CILi4EEENSA_ILi2EEENSA_ILi1EEEEEENS1_35KernelTmaWarpSpecializedCooperativeEEENS5_IJNSA_ILi256EEESH_NSA_ILi32EEEEEENS_10tfloat32_tENS5_IJlSD_lEEESK_SL_NS4_8TiledMMAINS4_8MMA_AtomIJNS4_4SM904GMMA30MMA_64x256x8_F32TF32TF32_SS_TNILNSP_7ScaleInE1ELSR_1EEEEEENS4_6LayoutINS5_IJSC_SD_SD_EEENS5_IJSD_NSA_ILi0EEESW_EEEEENS5_IJNS4_10UnderscoreESZ_SZ_EEEEENS4_23SM90_TMA_LOAD_MULTICASTENS4_14ComposedLayoutINS4_7SwizzleILi3ELi4ELi3EEENS4_18smem_ptr_flag_bitsILi32EEENSU_INS5_IJNSA_ILi8EEESI_EEENS5_IJSI_SD_EEEEEEEvNS4_8identityES12_S1C_vS1D_EENS_8epilogue10collective6detail29Sm90TmaWarpSpecializedAdapterINS1G_15DefaultEpilogueISK_SL_SL_NS1F_6thread17LinearCombinationISK_Li1EffLNS1K_9ScaleType4KindE0ELNS_15FloatRoundStyleE2ESK_EENS1_15EpilogueDefaultEEEEEvvEEEEvNT_6ParamsE --------------------------
	.section	.nv.info._ZN7cutlass13device_kernelINS_4gemm6kernel13GemmUniversalIN4cute5tupleIJiiiiEEENS1_10collective13CollectiveMmaINS1_34MainloopSm90TmaGmmaWarpSpecializedILi3ENS5_IJNS4_1CILi4EEENSA_ILi2EEENSA_ILi1EEEEEENS1_35KernelTmaWarpSpecializedCooperativeEEENS5_IJNSA_ILi256EEESH_NSA_ILi32EEEEEENS_10tfloat32_tENS5_IJlSD_lEEESK_SL_NS4_8TiledMMAINS4_8MMA_AtomIJNS4_4SM904GMMA30MMA_64x256x8_F32TF32TF32_SS_TNILNSP_7ScaleInE1ELSR_1EEEEEENS4_6LayoutINS5_IJSC_SD_SD_EEENS5_IJSD_NSA_ILi0EEESW_EEEEENS5_IJNS4_10UnderscoreESZ_SZ_EEEEENS4_23SM90_TMA_LOAD_MULTICASTENS4_14ComposedLayoutINS4_7SwizzleILi3ELi4ELi3EEENS4_18smem_ptr_flag_bitsILi32EEENSU_INS5_IJNSA_ILi8EEESI_EEENS5_IJSI_SD_EEEEEEEvNS4_8identityES12_S1C_vS1D_EENS_8epilogue10collective6detail29Sm90TmaWarpSpecializedAdapterINS1G_15DefaultEpilogueISK_SL_SL_NS1F_6thread17LinearCombinationISK_Li1EffLNS1K_9ScaleType4KindE0ELNS_15FloatRoundStyleE2ESK_EENS1_15EpilogueDefaultEEEEEvvEEEEvNT_6ParamsE,"",@"SHT_CUDA_INFO"
	.sectionflags	@""
	.align	4


	//----- nvinfo : EIATTR_CUDA_API_VERSION
	.align		4
        /*0000*/ 	.byte	0x04, 0x37
        /*0002*/ 	.short	(.L_21 - .L_20)
.L_20:
        /*0004*/ 	.word	0x00000082


	//----- nvinfo : EIATTR_KPARAM_INFO
	.align		4
.L_21:
        /*0008*/ 	.byte	0x04, 0x17
        /*000a*/ 	.short	(.L_23 - .L_22)
.L_22:
        /*000c*/ 	.word	0x00000000
        /*0010*/ 	.short	0x0000
        /*0012*/ 	.short	0x0070
        /*0014*/ 	.byte	0x00, 0xf0, 0x01, 0x10


	//----- nvinfo : EIATTR_SPARSE_MMA_MASK
	.align		4
.L_23:
        /*0018*/ 	.byte	0x03, 0x50
        /*001a*/ 	.short	0x0000


	//----- nvinfo : EIATTR_MAXREG_COUNT
	.align		4
        /*001c*/ 	.byte	0x03, 0x1b
        /*001e*/ 	.short	0x00a8


	//----- nvinfo : EIATTR_NUM_BARRIERS
	.align		4
        /*0020*/ 	.byte	0x02, 0x4c
        /*0022*/ 	.byte	0x01
	.zero		1


	//----- nvinfo : EIATTR_EXTERNS
	.align		4
        /*0024*/ 	.byte	0x04, 0x0f
        /*0026*/ 	.short	(.L_25 - .L_24)


	//   ....[0]....
	.align		4
.L_24:
        /*0028*/ 	.word	index@(__assertfail)


	//----- nvinfo : EIATTR_ANNOTATIONS
	.align		4
.L_25:
        /*002c*/ 	.byte	0x04, 0x55
        /*002e*/ 	.short	(.L_27 - .L_26)


	//   ....[0]....
.L_26:
        /*0030*/ 	.word	0x00000001
        /*0034*/ 	.byte	0x00, 0x0a, 0x00, 0x00, 0x01, 0x00, 0x00, 0x00, 0x10, 0x0a, 0x00, 0x00, 0x01, 0x00, 0x00, 0x00
        /* <DEDUP_REMOVED lines=716> */
        /*2d04*/ 	.byte	0x60, 0xa9, 0x01, 0x00, 0x01, 0x00, 0x00, 0x00, 0x80, 0xa9, 0x01, 0x00


	//----- nvinfo : EIATTR_MERCURY_ISA_VERSION
	.align		4
.L_27:
        /*2d10*/ 	.byte	0x03, 0x5f
        /*2d12*/ 	.short	0x0101


	//----- nvinfo : EIATTR_INT_WARP_WIDE_INSTR_OFFSETS
	.align		4
        /*2d14*/ 	.byte	0x04, 0x31
        /*2d16*/ 	.short	(.L_29 - .L_28)


	//   ....[0]....
.L_28:
        /*2d18*/ 	.word	0x00000580


	//   ....[1]....
        /*2d1c*/ 	.word	0x00000590


	//   ....[2]....
        /*2d20*/ 	.word	0x000006f0


	//----- nvinfo : EIATTR_COOP_GROUP_MASK_REGIDS
	.align		4
.L_29:
        /*2d24*/ 	.byte	0x04, 0x29
        /*2d26*/ 	.short	(.L_31 - .L_30)


	//   ....[0]....
.L_30:
        /*2d28*/ 	.word	0xffffffff


	//   ....[1]....
        /*2d2c*/ 	.word	0xffffffff


	//   ....[2]....
        /*2d30*/ 	.word	0xffffffff


	//   ....[3]....
        /*2d34*/ 	.word	0xffffffff


	//   ....[4]....
        /*2d38*/ 	.word	0xffffffff


	//   ....[5]....
        /*2d3c*/ 	.word	0xffffffff


	//----- nvinfo : EIATTR_COOP_GROUP_INSTR_OFFSETS
	.align		4
.L_31:
        /*2d40*/ 	.byte	0x04, 0x28
        /*2d42*/ 	.short	(.L_33 - .L_32)


	//   ....[0]....
.L_32:
        /*2d44*/ 	.word	0x00000070


	//   ....[1]....
        /*2d48*/ 	.word	0x00000080


	//   ....[2]....
        /*2d4c*/ 	.word	0x000001a0


	//   ....[3]....
        /*2d50*/ 	.word	0x000003b0


	//   ....[4]....
        /*2d54*/ 	.word	0x00000840


	//   ....[5]....
        /*2d58*/ 	.word	0x00001410


	//----- nvinfo : EIATTR_REG_RECONFIG
	.align		4
.L_33:
        /*2d5c*/ 	.byte	0x01, 0x54
	.zero		2


	//----- nvinfo : EIATTR_SYSCALL_OFFSETS
	.align		4
        /*2d60*/ 	.byte	0x04, 0x46
        /*2d62*/ 	.short	(.L_35 - .L_34)


	//   ....[0]....
.L_34:
        /*2d64*/ 	.word	0x000015c0


	//----- nvinfo : EIATTR_MBARRIER_INSTR_OFFSETS
	.align		4
.L_35:
        /*2d68*/ 	.byte	0x04, 0x39
        /*2d6a*/ 	.short	(.L_37 - .L_36)


	//   ....[0]....
.L_36:
        /*2d6c*/ 	.word	0x00000320
        /*2d70*/ 	.word	0x000000ff
        /*2d74*/ 	.word	0x00000000
        /*2d78*/ 	.short	0x0100
        /*2d7a*/ 	.byte	0x08
	.zero		1


	//   ....[1]....
        /*2d7c*/ 	.word	0x00000330
        /*2d80*/ 	.word	0x000000ff
        /*2d84*/ 	.word	0x00000018
        /*2d88*/ 	.short	0x0100
        /*2d8a*/ 	.byte	0x08
	.zero		1


	//   ....[2]....
        /*2d8c*/ 	.word	0x00000340
        /*2d90*/ 	.word	0x000000ff
        /*2d94*/ 	.word	0x00000008
        /*2d98*/ 	.short	0x0100
        /*2d9a*/ 	.byte	0x08
	.zero		1


	//   ....[3]....
        /*2d9c*/ 	.word	0x00000350
        /*2da0*/ 	.word	0x000000ff
        /*2da4*/ 	.word	0x00000020
        /*2da8*/ 	.short	0x0100
        /*2daa*/ 	.byte	0x08
	.zero		1


	//   ....[4]....
        /*2dac*/ 	.word	0x00000360
        /*2db0*/ 	.word	0x000000ff
        /*2db4*/ 	.word	0x00000010
        /*2db8*/ 	.short	0x0100
        /*2dba*/ 	.byte	0x08
	.zero		1


	//   ....[5]....
        /*2dbc*/ 	.word	0x00000370
        /*2dc0*/ 	.word	0x000000ff
        /*2dc4*/ 	.word	0x00000028
        /*2dc8*/ 	.short	0x0100
        /*2dca*/ 	.byte	0x08
	.zero		1


	//   ....[6]....
        /*2dcc*/ 	.word	0x00000750
        /*2dd0*/ 	.word	0x000000ff
        /*2dd4*/ 	.word	0x00000040
        /*2dd8*/ 	.short	0x0100
        /*2dda*/ 	.byte	0x06
	.zero		1


	//   ....[7]....
        /*2ddc*/ 	.word	0x000007b0
        /*2de0*/ 	.word	0x000000ff
        /*2de4*/ 	.word	0x00000048
        /*2de8*/ 	.short	0x0100
        /*2dea*/ 	.byte	0x06
	.zero		1


	//   ....[8]....
        /*2dec*/ 	.word	0x000016a0
        /*2df0*/ 	.word	0x00000004
        /*2df4*/ 	.word	0x00000000
        /*2df8*/ 	.short	0x010a
        /*2dfa*/ 	.byte	0x3f
	.zero		1


	//   ....[9]....
        /*2dfc*/ 	.word	0x000016e0
        /*2e00*/ 	.word	0x00000004
        /*2e04*/ 	.word	0x00000000
        /*2e08*/ 	.short	0x010a
        /*2e0a*/ 	.byte	0x3f
	.zero		1


	//   ....[10]....
        /*2e0c*/ 	.word	0x00004d30
        /*2e10*/ 	.word	0x00000004
        /*2e14*/ 	.word	0x00000000
        /*2e18*/ 	.short	0x010a
        /*2e1a*/ 	.byte	0x3f
	.zero		1


	//   ....[11]....
        /*2e1c*/ 	.word	0x00004d70
        /*2e20*/ 	.word	0x00000004
        /*2e24*/ 	.word	0x00000000
        /*2e28*/ 	.short	0x010a
        /*2e2a*/ 	.byte	0x3f
	.zero		1


	//   ....[12]....
        /*2e2c*/ 	.word	0x00008e60
        /*2e30*/ 	.word	0x00000004
        /*2e34*/ 	.word	0x00000000
        /*2e38*/ 	.short	0x0101
        /*2e3a*/ 	.byte	0x3f
	.zero		1


	//   ....[13]....
        /*2e3c*/ 	.word	0x00009080
        /*2e40*/ 	.word	0x00000000
        /*2e44*/ 	.word	0x00000000
        /*2e48*/ 	.short	0x0101
        /*2e4a*/ 	.byte	0x3f
	.zero		1


	//   ....[14]....
        /*2e4c*/ 	.word	0x0001a4b0
        /*2e50*/ 	.word	0x0000000a
        /*2e54*/ 	.word	0x00000018
        /*2e58*/ 	.short	0x010a
        /*2e5a*/ 	.byte	0x3f
	.zero		1


	//   ....[15]....
        /*2e5c*/ 	.word	0x0001a880
        /*2e60*/ 	.word	0x00000002
        /*2e64*/ 	.word	0x00000048
        /*2e68*/ 	.short	0x0101
        /*2e6a*/ 	.byte	0x3f
	.zero		1


	//   ....[16]....
        /*2e6c*/ 	.word	0x0001b080
        /*2e70*/ 	.word	0x00000005
        /*2e74*/ 	.word	0x00000000
        /*2e78*/ 	.short	0x010a
        /*2e7a*/ 	.byte	0x3f
	.zero		1


	//   ....[17]....
        /*2e7c*/ 	.word	0x0001b110
        /*2e80*/ 	.word	0x00000007
        /*2e84*/ 	.word	0x00000000
        /*2e88*/ 	.short	0x010a
        /*2e8a*/ 	.byte	0x3f
	.zero		1


	//   ....[18]....
        /*2e8c*/ 	.word	0x0001b1a0
        /*2e90*/ 	.word	0x00000003
        /*2e94*/ 	.word	0x00000000
        /*2e98*/ 	.short	0x010a
        /*2e9a*/ 	.byte	0x3f
	.zero		1


	//   ....[19]....
        /*2e9c*/ 	.word	0x0001b200
        /*2ea0*/ 	.word	0x00000004
        /*2ea4*/ 	.word	0x00000000
        /*2ea8*/ 	.short	0x010a
        /*2eaa*/ 	.byte	0x3f
	.zero		1


	//   ....[20]....
        /*2eac*/ 	.word	0x0001b250
        /*2eb0*/ 	.word	0x00000004
        /*2eb4*/ 	.word	0x00000000
        /*2eb8*/ 	.short	0x010a
        /*2eba*/ 	.byte	0x3f
	.zero		1


	//   ....[21]....
        /*2ebc*/ 	.word	0x0001b320
        /*2ec0*/ 	.word	0x0000000a
        /*2ec4*/ 	.word	0x00000018
        /*2ec8*/ 	.short	0x010a
        /*2eca*/ 	.byte	0x3f
	.zero		1


	//   ....[22]....
        /*2ecc*/ 	.word	0x0001b3f0
        /*2ed0*/ 	.word	0x00000005
        /*2ed4*/ 	.word	0x00000000
        /*2ed8*/ 	.short	0x010a
        /*2eda*/ 	.byte	0x3f
	.zero		1


	//   ....[23]....
        /*2edc*/ 	.word	0x0001b440
        /*2ee0*/ 	.word	0x00000007
        /*2ee4*/ 	.word	0x00000000
        /*2ee8*/ 	.short	0x010a
        /*2eea*/ 	.byte	0x3f
	.zero		1


	//----- nvinfo : EIATTR_NUM_MBARRIERS
	.align		4
.L_37:
        /*2eec*/ 	.byte	0x03, 0x38
        /*2eee*/ 	.short	0x0008


	//----- nvinfo : EIATTR_EXIT_INSTR_OFFSETS
	.align		4
        /*2ef0*/ 	.byte	0x04, 0x1c
        /*2ef2*/ 	.short	(.L_39 - .L_38)


	//   ....[0]....
.L_38:
        /*2ef4*/ 	.word	0x00000aa0


	//   ....[1]....
        /*2ef8*/ 	.word	0x00001330


	//   ....[2]....
        /*2efc*/ 	.word	0x000199f0


	//   ....[3]....
        /*2f00*/ 	.word	0x0001a010


	//   ....[4]....
        /*2f04*/ 	.word	0x0001b1f0


	//----- nvinfo : EIATTR_MAX_THREADS
	.align		4
.L_39:
        /*2f08*/ 	.byte	0x04, 0x05
        /*2f0a*/ 	.short	(.L_41 - .L_40)
.L_40:
        /*2f0c*/ 	.word	0x00000180
        /*2f10*/ 	.word	0x00000001
        /*2f14*/ 	.word	0x00000001


	//----- nvinfo : EIATTR_CRS_STACK_SIZE
	.align		4
.L_41:
        /*2f18*/ 	.byte	0x04, 0x1e
        /*2f1a*/ 	.short	(.L_43 - .L_42)
.L_42:
        /*2f1c*/ 	.word	0x00000000


	//----- nvinfo : EIATTR_CBANK_PARAM_SIZE
	.align		4
.L_43:
        /*2f20*/ 	.byte	0x03, 0x19
        /*2f22*/ 	.short	0x0470


	//----- nvinfo : EIATTR_PARAM_CBANK
	.align		4
        /*2f24*/ 	.byte	0x04, 0x0a
        /*2f26*/ 	.short	(.L_45 - .L_44)
	.align		4
.L_44:
        /*2f28*/ 	.word	index@(.nv.constant0._ZN7cutlass13device_kernelINS_4gemm6kernel13GemmUniversalIN4cute5tupleIJiiiiEEENS1_10collective13CollectiveMmaINS1_34MainloopSm90TmaGmmaWarpSpecializedILi3ENS5_IJNS4_1CILi4EEENSA_ILi2EEENSA_ILi1EEEEEENS1_35KernelTmaWarpSpecializedCooperativeEEENS5_IJNSA_ILi256EEESH_NSA_ILi32EEEEEENS_10tfloat32_tENS5_IJlSD_lEEESK_SL_NS4_8TiledMMAINS4_8MMA_AtomIJNS4_4SM904GMMA30MMA_64x256x8_F32TF32TF32_SS_TNILNSP_7ScaleInE1ELSR_1EEEEEENS4_6LayoutINS5_IJSC_SD_SD_EEENS5_IJSD_NSA_ILi0EEESW_EEEEENS5_IJNS4_10UnderscoreESZ_SZ_EEEEENS4_23SM90_TMA_LOAD_MULTICASTENS4_14ComposedLayoutINS4_7SwizzleILi3ELi4ELi3EEENS4_18smem_ptr_flag_bitsILi32EEENSU_INS5_IJNSA_ILi8EEESI_EEENS5_IJSI_SD_EEEEEEEvNS4_8identityES12_S1C_vS1D_EENS_8epilogue10collective6detail29Sm90TmaWarpSpecializedAdapterINS1G_15DefaultEpilogueISK_SL_SL_NS1F_6thread17LinearCombinationISK_Li1EffLNS1K_9ScaleType4KindE0ELNS_15FloatRoundStyleE2ESK_EENS1_15EpilogueDefaultEEEEEvvEEEEvNT_6ParamsE)
        /*2f2c*/ 	.short	0x0210
        /*2f2e*/ 	.short	0x0470


	//----- nvinfo : EIATTR_SW_WAR
	.align		4
.L_45:
        /*2f30*/ 	.byte	0x04, 0x36
        /*2f32*/ 	.short	(.L_47 - .L_46)
.L_46:
        /*2f34*/ 	.word	0x00000008
.L_47:


//--------------------- .nv.callgraph             --------------------------
	.section	.nv.callgraph,"",@"SHT_CUDA_CALLGRAPH"
	.align	4
	.sectionentsize	8
	.align		4
        /*0000*/ 	.word	0x00000000
	.align		4
        /*0004*/ 	.word	0xffffffff
	.align		4
        /*0008*/ 	.word	index@(_ZN7cutlass13device_kernelINS_4gemm6kernel13GemmUniversalIN4cute5tupleIJiiiiEEENS1_10collective13CollectiveMmaINS1_34MainloopSm90TmaGmmaWarpSpecializedILi3ENS5_IJNS4_1CILi4EEENSA_ILi2EEENSA_ILi1EEEEEENS1_35KernelTmaWarpSpecializedCooperativeEEENS5_IJNSA_ILi256EEESH_NSA_ILi32EEEEEENS_10tfloat32_tENS5_IJlSD_lEEESK_SL_NS4_8TiledMMAINS4_8MMA_AtomIJNS4_4SM904GMMA30MMA_64x256x8_F32TF32TF32_SS_TNILNSP_7ScaleInE1ELSR_1EEEEEENS4_6LayoutINS5_IJSC_SD_SD_EEENS5_IJSD_NSA_ILi0EEESW_EEEEENS5_IJNS4_10UnderscoreESZ_SZ_EEEEENS4_23SM90_TMA_LOAD_MULTICASTENS4_14ComposedLayoutINS4_7SwizzleILi3ELi4ELi3EEENS4_18smem_ptr_flag_bitsILi32EEENSU_INS5_IJNSA_ILi8EEESI_EEENS5_IJSI_SD_EEEEEEEvNS4_8identityES12_S1C_vS1D_EENS_8epilogue10collective6detail29Sm90TmaWarpSpecializedAdapterINS1G_15DefaultEpilogueISK_SL_SL_NS1F_6thread17LinearCombinationISK_Li1EffLNS1K_9ScaleType4KindE0ELNS_15FloatRoundStyleE2ESK_EENS1_15EpilogueDefaultEEEEEvvEEEEvNT_6ParamsE)
	.align		4
        /*000c*/ 	.word	index@(__assertfail)
	.align		4
        /*0010*/ 	.word	0x00000000
	.align		4
        /*0014*/ 	.word	0xfffffffe
	.align		4
        /*0018*/ 	.word	0x00000000
	.align		4
        /*001c*/ 	.word	0xfffffffd
	.align		4
        /*0020*/ 	.word	0x00000000
	.align		4
        /*0024*/ 	.word	0xfffffffc


//--------------------- .nv.constant4             --------------------------
	.section	.nv.constant4,"a",@progbits
	.align	8
	.align		8
.nv.constant4:
        /*0000*/ 	.dword	__assertfail
	.align		8
        /*0008*/ 	.dword	__unnamed_1
	.align		8
        /*0010*/ 	.dword	_ZN40_INTERNAL_e760a0e6_4_k_cu_baa6771e_244914cuda3std3__45__cpo5beginE
	.align		8
        /*0018*/ 	.dword	_ZN40_INTERNAL_e760a0e6_4_k_cu_baa6771e_244914cuda3std3__45__cpo3endE
	.align		8
        /*0020*/ 	.dword	_ZN40_INTERNAL_e760a0e6_4_k_cu_baa6771e_244914cuda3std3__45__cpo6cbeginE
	.align		8
        /*0028*/ 	.dword	_ZN40_INTERNAL_e760a0e6_4_k_cu_baa6771e_244914cuda3std3__45__cpo4cendE
	.align		8
        /*0030*/ 	.dword	_ZN40_INTERNAL_e760a0e6_4_k_cu_baa6771e_244914cuda3std3__442_GLOBAL__N__e760a0e6_4_k_cu_baa6771e_244916ignoreE
	.align		8
        /*0038*/ 	.dword	_ZN40_INTERNAL_e760a0e6_4_k_cu_baa6771e_244914cuda3std3__419piecewise_constructE
	.align		8
        /*0040*/ 	.dword	_ZN40_INTERNAL_e760a0e6_4_k_cu_baa6771e_244914cuda3std3__48in_placeE
	.align		8
        /*0048*/ 	.dword	_ZN40_INTERNAL_e760a0e6_4_k_cu_baa6771e_244914cuda3std6ranges3__45__cpo4swapE
	.align		8
        /*0050*/ 	.dword	_ZN40_INTERNAL_e760a0e6_4_k_cu_baa6771e_244914cuda3std6ranges3__45__cpo9iter_moveE
	.align		8
        /*0058*/ 	.dword	_ZN40_INTERNAL_e760a0e6_4_k_cu_baa6771e_244914cute7productE
	.align		8
        /*0060*/ 	.dword	_ZN40_INTERNAL_e760a0e6_4_k_cu_baa6771e_244914cute1_E
	.align		8
        /*0068*/ 	.dword	$str$22
	.align		8
        /*0070*/ 	.dword	$str$23


//--------------------- .text._ZN7cutlass13device_kernelINS_4gemm6kernel13GemmUniversalIN4cute5tupleIJiiiiEEENS1_10collective13CollectiveMmaINS1_34MainloopSm90TmaGmmaWarpSpecializedILi3ENS5_IJNS4_1CILi4EEENSA_ILi2EEENSA_ILi1EEEEEENS1_35KernelTmaWarpSpecializedCooperativeEEENS5_IJNSA_ILi256EEESH_NSA_ILi32EEEEEENS_10tfloat32_tENS5_IJlSD_lEEESK_SL_NS4_8TiledMMAINS4_8MMA_AtomIJNS4_4SM904GMMA30MMA_64x256x8_F32TF32TF32_SS_TNILNSP_7ScaleInE1ELSR_1EEEEEENS4_6LayoutINS5_IJSC_SD_SD_EEENS5_IJSD_NSA_ILi0EEESW_EEEEENS5_IJNS4_10UnderscoreESZ_SZ_EEEEENS4_23SM90_TMA_LOAD_MULTICASTENS4_14ComposedLayoutINS4_7SwizzleILi3ELi4ELi3EEENS4_18smem_ptr_flag_bitsILi32EEENSU_INS5_IJNSA_ILi8EEESI_EEENS5_IJSI_SD_EEEEEEEvNS4_8identityES12_S1C_vS1D_EENS_8epilogue10collective6detail29Sm90TmaWarpSpecializedAdapterINS1G_15DefaultEpilogueISK_SL_SL_NS1F_6thread17LinearCombinationISK_Li1EffLNS1K_9ScaleType4KindE0ELNS_15FloatRoundStyleE2ESK_EENS1_15EpilogueDefaultEEEEEvvEEEEvNT_6ParamsE --------------------------
	.section	.text._ZN7cutlass13device_kernelINS_4gemm6kernel13GemmUniversalIN4cute5tupleIJiiiiEEENS1_10collective13CollectiveMmaINS1_34MainloopSm90TmaGmmaWarpSpecializedILi3ENS5_IJNS4_1CILi4EEENSA_ILi2EEENSA_ILi1EEEEEENS1_35KernelTmaWarpSpecializedCooperativeEEENS5_IJNSA_ILi256EEESH_NSA_ILi32EEEEEENS_10tfloat32_tENS5_IJlSD_lEEESK_SL_NS4_8TiledMMAINS4_8MMA_AtomIJNS4_4SM904GMMA30MMA_64x256x8_F32TF32TF32_SS_TNILNSP_7ScaleInE1ELSR_1EEEEEENS4_6LayoutINS5_IJSC_SD_SD_EEENS5_IJSD_NSA_ILi0EEESW_EEEEENS5_IJNS4_10UnderscoreESZ_SZ_EEEEENS4_23SM90_TMA_LOAD_MULTICASTENS4_14ComposedLayoutINS4_7SwizzleILi3ELi4ELi3EEENS4_18smem_ptr_flag_bitsILi32EEENSU_INS5_IJNSA_ILi8EEESI_EEENS5_IJSI_SD_EEEEEEEvNS4_8identityES12_S1C_vS1D_EENS_8epilogue10collective6detail29Sm90TmaWarpSpecializedAdapterINS1G_15DefaultEpilogueISK_SL_SL_NS1F_6thread17LinearCombinationISK_Li1EffLNS1K_9ScaleType4KindE0ELNS_15FloatRoundStyleE2ESK_EENS1_15EpilogueDefaultEEEEEvvEEEEvNT_6ParamsE,"ax",@progbits
	.align	128
.text._ZN7cutlass13device_kernelINS_4gemm6kernel13GemmUniversalIN4cute5tupleIJiiiiEEENS1_10collective13CollectiveMmaINS1_34MainloopSm90TmaGmmaWarpSpecializedILi3ENS5_IJNS4_1CILi4EEENSA_ILi2EEENSA_ILi1EEEEEENS1_35KernelTmaWarpSpecializedCooperativeEEENS5_IJNSA_ILi256EEESH_NSA_ILi32EEEEEENS_10tfloat32_tENS5_IJlSD_lEEESK_SL_NS4_8TiledMMAINS4_8MMA_AtomIJNS4_4SM904GMMA30MMA_64x256x8_F32TF32TF32_SS_TNILNSP_7ScaleInE1ELSR_1EEEEEENS4_6LayoutINS5_IJSC_SD_SD_EEENS5_IJSD_NSA_ILi0EEESW_EEEEENS5_IJNS4_10UnderscoreESZ_SZ_EEEEENS4_23SM90_TMA_LOAD_MULTICASTENS4_14ComposedLayoutINS4_7SwizzleILi3ELi4ELi3EEENS4_18smem_ptr_flag_bitsILi32EEENSU_INS5_IJNSA_ILi8EEESI_EEENS5_IJSI_SD_EEEEEEEvNS4_8identityES12_S1C_vS1D_EENS_8epilogue10collective6detail29Sm90TmaWarpSpecializedAdapterINS1G_15DefaultEpilogueISK_SL_SL_NS1F_6thread17LinearCombinationISK_Li1EffLNS1K_9ScaleType4KindE0ELNS_15FloatRoundStyleE2ESK_EENS1_15EpilogueDefaultEEEEEvvEEEEvNT_6ParamsE:
        .type           _ZN7cutlass13device_kernelINS_4gemm6kernel13GemmUniversalIN4cute5tupleIJiiiiEEENS1_10collective13CollectiveMmaINS1_34MainloopSm90TmaGmmaWarpSpecializedILi3ENS5_IJNS4_1CILi4EEENSA_ILi2EEENSA_ILi1EEEEEENS1_35KernelTmaWarpSpecializedCooperativeEEENS5_IJNSA_ILi256EEESH_NSA_ILi32EEEEEENS_10tfloat32_tENS5_IJlSD_lEEESK_SL_NS4_8TiledMMAINS4_8MMA_AtomIJNS4_4SM904GMMA30MMA_64x256x8_F32TF32TF32_SS_TNILNSP_7ScaleInE1ELSR_1EEEEEENS4_6LayoutINS5_IJSC_SD_SD_EEENS5_IJSD_NSA_ILi0EEESW_EEEEENS5_IJNS4_10UnderscoreESZ_SZ_EEEEENS4_23SM90_TMA_LOAD_MULTICASTENS4_14ComposedLayoutINS4_7SwizzleILi3ELi4ELi3EEENS4_18smem_ptr_flag_bitsILi32EEENSU_INS5_IJNSA_ILi8EEESI_EEENS5_IJSI_SD_EEEEEEEvNS4_8identityES12_S1C_vS1D_EENS_8epilogue10collective6detail29Sm90TmaWarpSpecializedAdapterINS1G_15DefaultEpilogueISK_SL_SL_NS1F_6thread17LinearCombinationISK_Li1EffLNS1K_9ScaleType4KindE0ELNS_15FloatRoundStyleE2ESK_EENS1_15EpilogueDefaultEEEEEvvEEEEvNT_6ParamsE,@function
        .size           _ZN7cutlass13device_kernelINS_4gemm6kernel13GemmUniversalIN4cute5tupleIJiiiiEEENS1_10collective13CollectiveMmaINS1_34MainloopSm90TmaGmmaWarpSpecializedILi3ENS5_IJNS4_1CILi4EEENSA_ILi2EEENSA_ILi1EEEEEENS1_35KernelTmaWarpSpecializedCooperativeEEENS5_IJNSA_ILi256EEESH_NSA_ILi32EEEEEENS_10tfloat32_tENS5_IJlSD_lEEESK_SL_NS4_8TiledMMAINS4_8MMA_AtomIJNS4_4SM904GMMA30MMA_64x256x8_F32TF32TF32_SS_TNILNSP_7ScaleInE1ELSR_1EEEEEENS4_6LayoutINS5_IJSC_SD_SD_EEENS5_IJSD_NSA_ILi0EEESW_EEEEENS5_IJNS4_10UnderscoreESZ_SZ_EEEEENS4_23SM90_TMA_LOAD_MULTICASTENS4_14ComposedLayoutINS4_7SwizzleILi3ELi4ELi3EEENS4_18smem_ptr_flag_bitsILi32EEENSU_INS5_IJNSA_ILi8EEESI_EEENS5_IJSI_SD_EEEEEEEvNS4_8identityES12_S1C_vS1D_EENS_8epilogue10collective6detail29Sm90TmaWarpSpecializedAdapterINS1G_15DefaultEpilogueISK_SL_SL_NS1F_6thread17LinearCombinationISK_Li1EffLNS1K_9ScaleType4KindE0ELNS_15FloatRoundStyleE2ESK_EENS1_15EpilogueDefaultEEEEEvvEEEEvNT_6ParamsE,(.L_x_579 - _ZN7cutlass13device_kernelINS_4gemm6kernel13GemmUniversalIN4cute5tupleIJiiiiEEENS1_10collective13CollectiveMmaINS1_34MainloopSm90TmaGmmaWarpSpecializedILi3ENS5_IJNS4_1CILi4EEENSA_ILi2EEENSA_ILi1EEEEEENS1_35KernelTmaWarpSpecializedCooperativeEEENS5_IJNSA_ILi256EEESH_NSA_ILi32EEEEEENS_10tfloat32_tENS5_IJlSD_lEEESK_SL_NS4_8TiledMMAINS4_8MMA_AtomIJNS4_4SM904GMMA30MMA_64x256x8_F32TF32TF32_SS_TNILNSP_7ScaleInE1ELSR_1EEEEEENS4_6LayoutINS5_IJSC_SD_SD_EEENS5_IJSD_NSA_ILi0EEESW_EEEEENS5_IJNS4_10UnderscoreESZ_SZ_EEEEENS4_23SM90_TMA_LOAD_MULTICASTENS4_14ComposedLayoutINS4_7SwizzleILi3ELi4ELi3EEENS4_18smem_ptr_flag_bitsILi32EEENSU_INS5_IJNSA_ILi8EEESI_EEENS5_IJSI_SD_EEEEEEEvNS4_8identityES12_S1C_vS1D_EENS_8epilogue10collective6detail29Sm90TmaWarpSpecializedAdapterINS1G_15DefaultEpilogueISK_SL_SL_NS1F_6thread17LinearCombinationISK_Li1EffLNS1K_9ScaleType4KindE0ELNS_15FloatRoundStyleE2ESK_EENS1_15EpilogueDefaultEEEEEvvEEEEvNT_6ParamsE)
        .other          _ZN7cutlass13device_kernelINS_4gemm6kernel13GemmUniversalIN4cute5tupleIJiiiiEEENS1_10collective13CollectiveMmaINS1_34MainloopSm90TmaGmmaWarpSpecializedILi3ENS5_IJNS4_1CILi4EEENSA_ILi2EEENSA_ILi1EEEEEENS1_35KernelTmaWarpSpecializedCooperativeEEENS5_IJNSA_ILi256EEESH_NSA_ILi32EEEEEENS_10tfloat32_tENS5_IJlSD_lEEESK_SL_NS4_8TiledMMAINS4_8MMA_AtomIJNS4_4SM904GMMA30MMA_64x256x8_F32TF32TF32_SS_TNILNSP_7ScaleInE1ELSR_1EEEEEENS4_6LayoutINS5_IJSC_SD_SD_EEENS5_IJSD_NSA_ILi0EEESW_EEEEENS5_IJNS4_10UnderscoreESZ_SZ_EEEEENS4_23SM90_TMA_LOAD_MULTICASTENS4_14ComposedLayoutINS4_7SwizzleILi3ELi4ELi3EEENS4_18smem_ptr_flag_bitsILi32EEENSU_INS5_IJNSA_ILi8EEESI_EEENS5_IJSI_SD_EEEEEEEvNS4_8identityES12_S1C_vS1D_EENS_8epilogue10collective6detail29Sm90TmaWarpSpecializedAdapterINS1G_15DefaultEpilogueISK_SL_SL_NS1F_6thread17LinearCombinationISK_Li1EffLNS1K_9ScaleType4KindE0ELNS_15FloatRoundStyleE2ESK_EENS1_15EpilogueDefaultEEEEEvvEEEEvNT_6ParamsE,@"STO_CUDA_ENTRY STV_DEFAULT"
_ZN7cutlass13device_kernelINS_4gemm6kernel13GemmUniversalIN4cute5tupleIJiiiiEEENS1_10collective13CollectiveMmaINS1_34MainloopSm90TmaGmmaWarpSpecializedILi3ENS5_IJNS4_1CILi4EEENSA_ILi2EEENSA_ILi1EEEEEENS1_35KernelTmaWarpSpecializedCooperativeEEENS5_IJNSA_ILi256EEESH_NSA_ILi32EEEEEENS_10tfloat32_tENS5_IJlSD_lEEESK_SL_NS4_8TiledMMAINS4_8MMA_AtomIJNS4_4SM904GMMA30MMA_64x256x8_F32TF32TF32_SS_TNILNSP_7ScaleInE1ELSR_1EEEEEENS4_6LayoutINS5_IJSC_SD_SD_EEENS5_IJSD_NSA_ILi0EEESW_EEEEENS5_IJNS4_10UnderscoreESZ_SZ_EEEEENS4_23SM90_TMA_LOAD_MULTICASTENS4_14ComposedLayoutINS4_7SwizzleILi3ELi4ELi3EEENS4_18smem_ptr_flag_bitsILi32EEENSU_INS5_IJNSA_ILi8EEESI_EEENS5_IJSI_SD_EEEEEEEvNS4_8identityES12_S1C_vS1D_EENS_8epilogue10collective6detail29Sm90TmaWarpSpecializedAdapterINS1G_15DefaultEpilogueISK_SL_SL_NS1F_6thread17LinearCombinationISK_Li1EffLNS1K_9ScaleType4KindE0ELNS_15FloatRoundStyleE2ESK_EENS1_15EpilogueDefaultEEEEEvvEEEEvNT_6ParamsE:
[----:B------:R-:W0:Y:S02]  /*0000*/  LDC R1, c[0x0][0x28] ;  /* 0x00000a00ff017b82 */ /* 0x000e240000000800 */
[----:B0-----:R-:W-:Y:S01]  /*0010*/  VIADD R1, R1, 0xfffff878 ;  /* 0xfffff87801017836 */ /* 0x001fe20000000000 */
[----:B------:R-:W0:Y:S01]  /*0020*/  S2R R4, SR_TID.X ;  /* 0x0000000000047919 */ /* 0x000e220000002100 */
[----:B------:R-:W-:Y:S01]  /*0030*/  ELECT P0, URZ, PT ;  /* 0x00000000003f782f */ /* 0x000fe20003800000 */
[----:B------:R-:W-:Y:S01]  /*0040*/  BSSY B0, `(.L_x_0) ;  /* 0x0000015000007945 */ /* 0x000fe20003800000 */
[--C-:B0-----:R-:W-:Y:S02]  /*0050*/  SHF.R.U32.HI R0, RZ, 0x5, R4.reuse ;  /* 0x00000005ff007819 */ /* 0x101fe40000011604 */
[----:B------:R-:W-:-:S03]  /*0060*/  SHF.R.U32.HI R2, RZ, 0x7, R4 ;  /* 0x00000007ff027819 */ /* 0x000fc60000011604 */
[----:B------:R-:W0:Y:S04]  /*0070*/  SHFL.IDX PT, R3, R0, RZ, 0x1f ;  /* 0x00001fff00037589 */ /* 0x000e2800000e0000 */
[----:B------:R-:W1:Y:S01]  /*0080*/  SHFL.IDX PT, R2, R2, RZ, 0x1f ;  /* 0x00001fff02027589 */ /* 0x000e6200000e0000 */
[----:B0-----:R-:W-:Y:S02]  /*0090*/  R2UR UR9, R3 ;  /* 0x00000000030972ca */ /* 0x001fe400000e0000 */
[----:B-1----:R-:W-:-:S11]  /*00a0*/  R2UR UR5, R2 ;  /* 0x00000000020572ca */ /* 0x002fd600000e0000 */
[----:B------:R-:W-:Y:S02]  /*00b0*/  USHF.R.S32.HI UR4, URZ, 0x1f, UR9 ;  /* 0x0000001f3f047899 */ /* 0x000fe40008011409 */
[----:B------:R-:W-:Y:S02]  /*00c0*/  ISETP.NE.OR P0, PT, RZ, UR9, !P0 ;  /* 0x00000009ff007c0c */ /* 0x000fe4000c705670 */
[----:B------:R-:W-:-:S04]  /*00d0*/  ULEA.HI UR4, UR4, UR9, URZ, 0x2 ;  /* 0x0000000904047291 */ /* 0x000fc8000f8f103f */
[----:B------:R-:W-:-:S04]  /*00e0*/  ULOP3.LUT UR4, UR4, 0xfffffffc, URZ, 0xc0, !UPT ;  /* 0xfffffffc04047892 */ /* 0x000fc8000f8ec03f */
[----:B------:R-:W-:-:S03]  /*00f0*/  UIADD3 UR9, UR9, -UR4, URZ ;  /* 0x8000000409097290 */ /* 0x000fc6000fffe03f */
[----:B------:R-:W-:Y:S09]  /*0100*/  @P0 BRA `(.L_x_1) ;  /* 0x0000000000200947 */ /* 0x000ff20003800000 */
[----:B------:R-:W-:Y:S02]  /*0110*/  ULDC.64 UR6, c[0x0][0x198] ;  /* 0x0000660000067ab9 */ /* 0x000fe40000000a00 */
[----:B------:R-:W-:Y:S02]  /*0120*/  UIADD3 UR10, UP0, UR6, 0xf0, URZ ;  /* 0x000000f0060a7890 */ /* 0x000fe4000ff1e03f */
[----:B------:R-:W-:Y:S02]  /*0130*/  UIADD3 UR6, UP1, UR6, 0x1f0, URZ ;  /* 0x000001f006067890 */ /* 0x000fe4000ff3e03f */
[----:B------:R-:W-:Y:S02]  /*0140*/  UIADD3.X UR11, URZ, UR7, URZ, UP0, !UPT ;  /* 0x000000073f0b7290 */ /* 0x000fe400087fe43f */
[----:B------:R-:W-:-:S07]  /*0150*/  UIADD3.X UR7, URZ, UR7, URZ, UP1, !UPT ;  /* 0x000000073f077290 */ /* 0x000fce0008ffe43f */
[----:B------:R0:W-:Y:S02]  /*0160*/  UTMACCTL.PF [UR10] ;  /* 0x000000000a0079b9 */ /* 0x0001e40008040000 */
[----:B------:R0:W-:Y:S02]  /*0170*/  UTMACCTL.PF [UR6] ;  /* 0x00000000060079b9 */ /* 0x0001e40008040000 */
[----:B0-----:R-:W-:Y:S01]  /*0180*/  NOP ;  /* 0x0000000000007918 */ /* 0x001fe20000000000 */
.L_x_1:
[----:B------:R-:W-:Y:S05]  /*0190*/  BSYNC B0 ;  /* 0x0000000000007941 */ /* 0x000fea0003800000 */
.L_x_0:
[----:B------:R-:W0:Y:S01]  /*01a0*/  SHFL.IDX PT, R2, R0, RZ, 0x1f ;  /* 0x00001fff00027589 */ /* 0x000e2200000e0000 */
[----:B------:R-:W-:Y:S01]  /*01b0*/  UISETP.NE.AND UP0, UPT, UR9, 0x3, UPT ;  /* 0x000000030900788c */ /* 0x000fe2000bf05270 */
[----:B------:R-:W-:Y:S01]  /*01c0*/  ISETP.NE.AND P1, PT, RZ, UR5, PT ;  /* 0x00000005ff007c0c */ /* 0x000fe2000bf25270 */
[----:B------:R-:W-:Y:S02]  /*01d0*/  UIADD3 UR16, UR5, -0x1, URZ ;  /* 0xffffffff05107890 */ /* 0x000fe4000fffe03f */
[----:B------:R-:W-:Y:S02]  /*01e0*/  UISETP.EQ.OR UP0, UPT, UR9, URZ, !UP0 ;  /* 0x0000003f0900728c */ /* 0x000fe4000c702670 */
[----:B------:R-:W-:Y:S02]  /*01f0*/  UISETP.GE.U32.AND UP1, UPT, UR16, 0x2, UPT ;  /* 0x000000021000788c */ /* 0x000fe4000bf26070 */
[----:B------:R-:W-:-:S04]  /*0200*/  UISETP.EQ.AND UP0, UPT, UR5, URZ, UP0 ;  /* 0x0000003f0500728c */ /* 0x000fc80008702270 */
[----:B------:R-:W-:-:S04]  /*0210*/  USEL UR40, URZ, 0x1, !UP0 ;  /* 0x000000013f287887 */ /* 0x000fc8000c000000 */
[----:B------:R-:W-:Y:S01]  /*0220*/  USEL UR40, UR40, 0x2, UP1 ;  /* 0x0000000228287887 */ /* 0x000fe20008800000 */
[----:B0-----:R-:W-:-:S13]  /*0230*/  ISETP.NE.AND P0, PT, R2, RZ, PT ;  /* 0x000000ff0200720c */ /* 0x001fda0003f05270 */
[----:B------:R-:W-:Y:S05]  /*0240*/  @P0 BRA `(.L_x_2) ;  /* 0x0000000000500947 */ /* 0x000fea0003800000 */
[----:B------:R-:W0:Y:S01]  /*0250*/  S2UR UR8, SR_CgaCtaId ;  /* 0x00000000000879c3 */ /* 0x000e220000008800 */
[----:B------:R-:W-:Y:S01]  /*0260*/  UMOV UR4, 0x400 ;  /* 0x0000040000047882 */ /* 0x000fe20000000000 */
[----:B------:R-:W-:Y:S01]  /*0270*/  UMOV UR5, 0x1 ;  /* 0x0000000100057882 */ /* 0x000fe20000000000 */
[----:B------:R-:W-:Y:S01]  /*0280*/  UMOV UR6, 0xa ;  /* 0x0000000a00067882 */ /* 0x000fe20000000000 */
[----:B------:R-:W-:Y:S01]  /*0290*/  ELECT P0, URZ, PT ;  /* 0x00000000003f782f */ /* 0x000fe20003800000 */
[----:B------:R-:W-:-:S04]  /*02a0*/  UIADD3 UR6, -UR6, 0x100000, URZ ;  /* 0x0010000006067890 */ /* 0x000fc8000fffe13f */
[----:B------:R-:W-:Y:S02]  /*02b0*/  USHF.L.U32 UR7, UR6, 0xb, URZ ;  /* 0x0000000b06077899 */ /* 0x000fe4000800063f */
[----:B------:R-:W-:Y:S02]  /*02c0*/  USHF.L.U32 UR6, UR6, 0x1, URZ ;  /* 0x0000000106067899 */ /* 0x000fe4000800063f */
[----:B0-----:R-:W-:Y:S02]  /*02d0*/  ULEA UR8, UR8, UR4, 0x18 ;  /* 0x0000000408087291 */ /* 0x001fe4000f8ec03f */
[----:B------:R-:W-:-:S04]  /*02e0*/  UIADD3 UR4, -UR5, 0x100000, URZ ;  /* 0x0010000005047890 */ /* 0x000fc8000fffe13f */
[----:B------:R-:W-:Y:S02]  /*02f0*/  USHF.L.U32 UR5, UR4, 0xb, URZ ;  /* 0x0000000b04057899 */ /* 0x000fe4000800063f */
[----:B------:R-:W-:Y:S01]  /*0300*/  USHF.L.U32 UR4, UR4, 0x1, URZ ;  /* 0x0000000104047899 */ /* 0x000fe2000800063f */
[----:B------:R-:W0:Y:S11]  /*0310*/  FENCE.VIEW.ASYNC.S ;  /* 0x00000000000073c6 */ /* 0x000e360000000000 */
[----:B0-----:R0:W1:Y:S01]  /*0320*/  SYNCS.EXCH.64 URZ, [UR8], UR4 ;  /* 0x00000004083f75b2 */ /* 0x0010620008000100 */
[----:B------:R0:W2:Y:S01]  /*0330*/  SYNCS.EXCH.64 URZ, [UR8+0x18], UR6 ;  /* 0x00001806083f75b2 */ /* 0x0000a20008000100 */
[----:B------:R0:W3:Y:S01]  /*0340*/  SYNCS.EXCH.64 URZ, [UR8+0x8], UR4 ;  /* 0x00000804083f75b2 */ /* 0x0000e20008000100 */
[----:B------:R0:W4:Y:S01]  /*0350*/  SYNCS.EXCH.64 URZ, [UR8+0x20], UR6 ;  /* 0x00002006083f75b2 */ /* 0x0001220008000100 */
[----:B------:R0:W0:Y:S01]  /*0360*/  SYNCS.EXCH.64 URZ, [UR8+0x10], UR4 ;  /* 0x00001004083f75b2 */ /* 0x0000220008000100 */
[----:B------:R0:W0:Y:S01]  /*0370*/  SYNCS.EXCH.64 URZ, [UR8+0x28], UR6 ;  /* 0x00002806083f75b2 */ /* 0x0000220008000100 */
[----:B------:R-:W-:Y:S01]  /*0380*/  NOP ;  /* 0x0000000000007918 */ /* 0x000fe20000000000 */
.L_x_2:
[----:B------:R-:W5:Y:S01]  /*0390*/  S2UR UR13, SR_CTAID.X ;  /* 0x00000000000d79c3 */ /* 0x000f620000002500 */
[----:B------:R-:W-:Y:S01]  /*03a0*/  SHF.R.S32.HI R3, RZ, 0x1f, R4 ;  /* 0x0000001fff037819 */ /* 0x000fe20000011404 */
[----:B------:R-:W1:Y:S01]  /*03b0*/  SHFL.IDX PT, R0, R0, RZ, 0x1f ;  /* 0x00001fff00007589 */ /* 0x000e6200000e0000 */
[----:B0-----:R-:W-:Y:S01]  /*03c0*/  ULDC UR4, c[0x0][0x150] ;  /* 0x0000540000047ab9 */ /* 0x001fe20000000800 */
[----:B------:R-:W-:Y:S02]  /*03d0*/  ELECT P0, URZ, PT ;  /* 0x00000000003f782f */ /* 0x000fe40003800000 */
[----:B------:R-:W-:Y:S01]  /*03e0*/  LEA.HI R3, R3, R4, RZ, 0x7 ;  /* 0x0000000403037211 */ /* 0x000fe200078f38ff */
[----:B------:R-:W-:Y:S01]  /*03f0*/  ULDC UR5, c[0x0][0x154] ;  /* 0x0000550000057ab9 */ /* 0x000fe20000000800 */
[----:B------:R-:W-:Y:S01]  /*0400*/  SHF.R.S32.HI R7, RZ, 0x1f, R2 ;  /* 0x0000001fff077819 */ /* 0x000fe20000011402 */
[----:B------:R-:W0:Y:S01]  /*0410*/  S2UR UR10, SR_CTAID.Y ;  /* 0x00000000000a79c3 */ /* 0x000e220000002600 */
[----:B------:R-:W-:Y:S01]  /*0420*/  LOP3.LUT R3, R3, 0xffffff80, RZ, 0xc0, !PT ;  /* 0xffffff8003037812 */ /* 0x000fe200078ec0ff */
[----:B------:R-:W-:Y:S01]  /*0430*/  ULDC UR8, c[0x0][0x144] ;  /* 0x0000510000087ab9 */ /* 0x000fe20000000800 */
[----:B------:R-:W-:Y:S01]  /*0440*/  LEA.HI R7, R7, R2, RZ, 0x2 ;  /* 0x0000000207077211 */ /* 0x000fe200078f10ff */
[----:B------:R-:W-:Y:S01]  /*0450*/  NOP ;  /* 0x0000000000007918 */ /* 0x000fe20000000000 */
[----:B------:R-:W-:Y:S01]  /*0460*/  NOP ;  /* 0x0000000000007918 */ /* 0x000fe20000000000 */
[----:B------:R-:W-:Y:S01]  /*0470*/  IMAD.IADD R3, R4, 0x1, -R3 ;  /* 0x0000000104037824 */ /* 0x000fe200078e0a03 */
[----:B------:R-:W-:Y:S01]  /*0480*/  LOP3.LUT R7, R7, 0x3ffffffc, RZ, 0xc0, !PT ;  /* 0x3ffffffc07077812 */ /* 0x000fe200078ec0ff */
[----:B------:R-:W-:Y:S01]  /*0490*/  ULDC UR11, c[0x0][0x148] ;  /* 0x00005200000b7ab9 */ /* 0x000fe20000000800 */
[----:B------:R-:W-:-:S02]  /*04a0*/  IMAD.MOV.U32 R17, RZ, RZ, 0x1 ;  /* 0x00000001ff117424 */ /* 0x000fc400078e00ff */
[----:B------:R-:W-:Y:S01]  /*04b0*/  SHF.R.S32.HI R4, RZ, 0x1f, R3 ;  /* 0x0000001fff047819 */ /* 0x000fe20000011403 */
[----:B------:R-:W-:-:S03]  /*04c0*/  IMAD.IADD R7, R2, 0x1, -R7 ;  /* 0x0000000102077824 */ /* 0x000fc600078e0a07 */
[----:B------:R-:W-:Y:S02]  /*04d0*/  LEA.HI R4, R4, R3, RZ, 0x3 ;  /* 0x0000000304047211 */ /* 0x000fe400078f18ff */
[----:B-----5:R-:W-:Y:S02]  /*04e0*/  I2FP.F32.U32 R5, UR13 ;  /* 0x0000000d00057c45 */ /* 0x020fe40008201000 */
[----:B-1----:R-:W-:-:S03]  /*04f0*/  ISETP.NE.OR P0, PT, R0, RZ, !P0 ;  /* 0x000000ff0000720c */ /* 0x002fc60004705670 */
[----:B------:R-:W-:Y:S01]  /*0500*/  FMUL R6, R5, UR4 ;  /* 0x0000000405067c20 */ /* 0x000fe20008400000 */
[--C-:B------:R-:W-:Y:S02]  /*0510*/  SHF.R.S32.HI R5, RZ, 0x3, R4.reuse ;  /* 0x00000003ff057819 */ /* 0x100fe40000011404 */
[----:B------:R-:W-:Y:S02]  /*0520*/  SHF.R.S32.HI R4, RZ, 0x1f, R4 ;  /* 0x0000001fff047819 */ /* 0x000fe40000011404 */
[----:B0-----:R-:W-:Y:S01]  /*0530*/  I2FP.F32.U32 R0, UR10 ;  /* 0x0000000a00007c45 */ /* 0x001fe20008201000 */
[----:B------:R-:W0:Y:S01]  /*0540*/  F2I.U32.TRUNC.NTZ R6, R6 ;  /* 0x0000000600067305 */ /* 0x000e22000020f000 */
[----:B------:R-:W-:-:S03]  /*0550*/  LEA.HI R4, R4, R5, RZ, 0x2 ;  /* 0x0000000504047211 */ /* 0x000fc600078f10ff */
[----:B------:R-:W-:Y:S01]  /*0560*/  FMUL R0, R0, UR5 ;  /* 0x0000000500007c20 */ /* 0x000fe20008400000 */
[----:B------:R-:W-:Y:S01]  /*0570*/  LOP3.LUT R4, R4, 0xfffffffc, RZ, 0xc0, !PT ;  /* 0xfffffffc04047812 */ /* 0x000fe200078ec0ff */
[----:B------:R-:W-:Y:S01]  /*0580*/  VOTEU.ALL UP0, P0 ;  /* 0x00000000003f7886 */ /* 0x000fe20000000000 */
[----:B------:R-:W-:-:S03]  /*0590*/  VOTEU.ALL UP1, P0 ;  /* 0x00000000003f7886 */ /* 0x000fc60000020000 */
[----:B------:R-:W-:Y:S01]  /*05a0*/  IMAD.IADD R4, R5, 0x1, -R4 ;  /* 0x0000000105047824 */ /* 0x000fe200078e0a04 */
[----:B------:R-:W1:Y:S01]  /*05b0*/  F2I.U32.TRUNC.NTZ R0, R0 ;  /* 0x0000000000007305 */ /* 0x000e62000020f000 */
[----:B------:R-:W5:Y:S01]  /*05c0*/  @!UP0 S2UR UR7, SR_CgaCtaId ;  /* 0x00000000000789c3 */ /* 0x000f620000008800 */
[----:B------:R-:W-:Y:S01]  /*05d0*/  @!UP0 UMOV UR6, 0x400 ;  /* 0x0000040000068882 */ /* 0x000fe20000000000 */
[----:B------:R-:W-:Y:S01]  /*05e0*/  IMAD R4, R7, 0x4, R4 ;  /* 0x0000000407047824 */ /* 0x000fe200078e0204 */
[----:B0-----:R-:W-:-:S04]  /*05f0*/  R2UR UR4, R6 ;  /* 0x00000000060472ca */ /* 0x001fc800000e0000 */
[----:B------:R-:W-:-:S04]  /*0600*/  SHF.R.S32.HI R5, RZ, 0x1f, R4 ;  /* 0x0000001fff057819 */ /* 0x000fc80000011404 */
[----:B------:R-:W-:Y:S02]  /*0610*/  LEA.HI R5, R5, R4, RZ, 0x2 ;  /* 0x0000000405057211 */ /* 0x000fe400078f10ff */
[----:B-1----:R-:W-:-:S03]  /*0620*/  R2UR UR12, R0 ;  /* 0x00000000000c72ca */ /* 0x002fc600000e0000 */
[----:B------:R-:W-:Y:S01]  /*0630*/  UIADD3 UR4, -UR4, URZ, URZ ;  /* 0x0000003f04047290 */ /* 0x000fe2000fffe13f */
[----:B------:R-:W-:Y:S01]  /*0640*/  LOP3.LUT R5, R5, 0xfffffffc, RZ, 0xc0, !PT ;  /* 0xfffffffc05057812 */ /* 0x000fe200078ec0ff */
[----:B------:R-:W0:Y:S02]  /*0650*/  LDC R0, c[0x0][0x140] ;  /* 0x00005000ff007b82 */ /* 0x000e240000000800 */
[----:B------:R-:W-:Y:S02]  /*0660*/  UIMAD UR8, UR8, UR4, UR13 ;  /* 0x00000004080872a4 */ /* 0x000fe4000f8e020d */
[----:B------:R-:W-:Y:S01]  /*0670*/  IMAD.IADD R5, R4, 0x1, -R5 ;  /* 0x0000000104057824 */ /* 0x000fe200078e0a05 */
[----:B------:R-:W-:Y:S01]  /*0680*/  UMOV UR4, 0x20 ;  /* 0x0000002000047882 */ /* 0x000fe20000000000 */
[----:B-----5:R-:W-:Y:S02]  /*0690*/  @!UP0 ULEA UR6, UR7, UR6, 0x18 ;  /* 0x0000000607068291 */ /* 0x020fe4000f8ec03f */
[----:B------:R-:W-:-:S04]  /*06a0*/  @!UP0 UIADD3 UR4, -UR4, 0x100000, URZ ;  /* 0x0010000004048890 */ /* 0x000fc8000fffe13f */
[----:B------:R-:W-:Y:S02]  /*06b0*/  @!UP0 USHF.L.U32 UR5, UR4, 0xb, URZ ;  /* 0x0000000b04058899 */ /* 0x000fe4000800063f */
[----:B------:R-:W-:Y:S01]  /*06c0*/  @!UP0 USHF.L.U32 UR4, UR4, 0x1, URZ ;  /* 0x0000000104048899 */ /* 0x000fe2000800063f */
[----:B------:R-:W-:Y:S01]  /*06d0*/  ISETP.NE.AND P3, PT, R5, UR8, PT ;  /* 0x0000000805007c0c */ /* 0x000fe2000bf65270 */
[C---:B------:R-:W-:Y:S01]  /*06e0*/  IMAD.SHL.U32 R5, R4.reuse, 0x4, RZ ;  /* 0x0000000404057824 */ /* 0x040fe200078e00ff */
[----:B------:R-:W-:Y:S01]  /*06f0*/  VOTEU.ALL UP0, P0 ;  /* 0x00000000003f7886 */ /* 0x000fe20000000000 */
[----:B------:R-:W-:Y:S01]  /*0700*/  UIADD3 UR12, -UR12, URZ, URZ ;  /* 0x0000003f0c0c7290 */ /* 0x000fe2000fffe13f */
[----:B------:R-:W-:Y:S02]  /*0710*/  LOP3.LUT P0, RZ, R3, 0x7, RZ, 0xc0, !PT ;  /* 0x0000000703ff7812 */ /* 0x000fe4000780c0ff */
[----:B------:R-:W-:-:S04]  /*0720*/  LOP3.LUT R152, R4, 0xc, R5, 0x78, !PT ;  /* 0x0000000c04987812 */ /* 0x000fc800078e7805 */
[----:B------:R-:W-:Y:S01]  /*0730*/  ISETP.LT.U32.AND P0, PT, R152, 0x8, !P0 ;  /* 0x000000089800780c */ /* 0x000fe20004701070 */
[----:B------:R-:W1:Y:S02]  /*0740*/  FENCE.VIEW.ASYNC.S ;  /* 0x00000000000073c6 */ /* 0x000e640000000000 */
[----:B-1----:R-:W1:Y:S01]  /*0750*/  @!UP0 SYNCS.EXCH.64 URZ, [UR6+0x40], UR4 ;  /* 0x00004004063f85b2 */ /* 0x002e620008000100 */
[----:B------:R-:W-:Y:S02]  /*0760*/  @P3 SHF.R.S32.HI R5, RZ, 0x1f, R152 ;  /* 0x0000001fff053819 */ /* 0x000fe40000011498 */
[----:B0-----:R-:W-:Y:S02]  /*0770*/  ISETP.EQ.U32.AND P2, PT, R0, 0x1, PT ;  /* 0x000000010000780c */ /* 0x001fe40003f42070 */
[----:B------:R-:W-:Y:S02]  /*0780*/  @P3 LEA.HI R5, R5, R152, RZ, 0x2 ;  /* 0x0000009805053211 */ /* 0x000fe400078f10ff */
[----:B------:R-:W-:-:S02]  /*0790*/  SEL R0, RZ, 0x1, !P0 ;  /* 0x00000001ff007807 */ /* 0x000fc40004000000 */
[----:B------:R-:W-:Y:S01]  /*07a0*/  @P3 SHF.R.S32.HI R5, RZ, 0x2, R5 ;  /* 0x00000002ff053819 */ /* 0x000fe20000011405 */
[----:B------:R0:W1:Y:S01]  /*07b0*/  @!UP1 SYNCS.EXCH.64 URZ, [UR6+0x48], UR4 ;  /* 0x00004804063f95b2 */ /* 0x0000620008000100 */
[----:B------:R-:W-:Y:S01]  /*07c0*/  NOP ;  /* 0x0000000000007918 */ /* 0x000fe20000000000 */
[----:B0-----:R-:W-:-:S06]  /*07d0*/  UIMAD UR4, UR11, UR12, UR10 ;  /* 0x0000000c0b0472a4 */ /* 0x001fcc000f8e020a */
[----:B------:R-:W-:-:S04]  /*07e0*/  @P3 ISETP.NE.AND P4, PT, R5, UR4, PT ;  /* 0x0000000405003c0c */ /* 0x000fc8000bf85270 */
[----:B------:R-:W-:-:S04]  /*07f0*/  @P3 SEL R17, RZ, 0x1, P4 ;  /* 0x00000001ff113807 */ /* 0x000fc80002000000 */
[----:B------:R-:W-:Y:S01]  /*0800*/  LOP3.LUT R17, R17, R0, RZ, 0xc0, !PT ;  /* 0x0000000011117212 */ /* 0x000fe200078ec0ff */
[----:B------:R-:W-:Y:S06]  /*0810*/  @!P2 BRA `(.L_x_3) ;  /* 0x000000000008a947 */ /* 0x000fec0003800000 */
[----:B-1234-:R-:W-:Y:S01]  /*0820*/  UCGABAR_ARV ;  /* 0x00000000000079c7 */ /* 0x01efe20008000000 */
[----:B------:R-:W-:Y:S05]  /*0830*/  BRA `(.L_x_4) ;  /* 0x0000000000047947 */ /* 0x000fea0003800000 */
.L_x_3:
[----:B-1234-:R-:W-:Y:S01]  /*0840*/  NOP ;  /* 0x0000000000007918 */ /* 0x01efe20000000000 */
.L_x_4:
[----:B------:R-:W-:Y:S01]  /*0850*/  ULDC UR4, c[0x0][0x65c] ;  /* 0x0001970000047ab9 */ /* 0x000fe20000000800 */
[----:B------:R-:W-:Y:S01]  /*0860*/  UMOV UR5, URZ ;  /* 0x0000003f00057c82 */ /* 0x000fe20008000000 */
[----:B------:R-:W-:-:S03]  /*0870*/  UISETP.NE.AND UP0, UPT, UR4, 0x1, UPT ;  /* 0x000000010400788c */ /* 0x000fc6000bf05270 */
[----:B------:R-:W-:Y:S01]  /*0880*/  UMOV UR4, UR13 ;  /* 0x0000000d00047c82 */ /* 0x000fe20008000000 */
[----:B------:R-:W-:Y:S02]  /*0890*/  UP2UR UR45, UPR, URZ, 0x1 ;  /* 0x000000013f2d7883 */ /* 0x000fe40008000000 */
[----:B------:R-:W-:Y:S02]  /*08a0*/  PLOP3.LUT P0, PT, PT, PT, UP0, 0x80, 0x0 ;  /* 0x000000000000781c */ /* 0x000fe40003f0f008 */
[----:B------:R-:W-:Y:S02]  /*08b0*/  PLOP3.LUT P3, PT, PT, PT, UP0, 0x80, 0x0 ;  /* 0x000000000000781c */ /* 0x000fe40003f6f008 */
[----:B------:R-:W-:Y:S01]  /*08c0*/  PLOP3.LUT P5, PT, PT, PT, UP0, 0x80, 0x0 ;  /* 0x000000000000781c */ /* 0x000fe20003faf008 */
[----:B------:R-:W-:Y:S01]  /*08d0*/  @UP0 ULDC UR14, c[0x0][0x10] ;  /* 0x00000400000e0ab9 */ /* 0x000fe20000000800 */
[----:B------:R-:W-:Y:S01]  /*08e0*/  @UP0 UMOV UR6, UR10 ;  /* 0x0000000a00060c82 */ /* 0x000fe20008000000 */
[----:B------:R-:W-:Y:S01]  /*08f0*/  @UP0 UMOV UR7, URZ ;  /* 0x0000003f00070c82 */ /* 0x000fe20008000000 */
[----:B------:R-:W-:Y:S01]  /*0900*/  PLOP3.LUT P4, PT, PT, PT, UP0, 0x80, 0x0 ;  /* 0x000000000000781c */ /* 0x000fe20003f8f008 */
[----:B------:R-:W-:-:S03]  /*0910*/  @UP0 UIMAD.WIDE.U32 UR14, UR13, UR14, UR6 ;  /* 0x0000000e0d0e02a5 */ /* 0x000fc6000f8e0006 */
[----:B------:R-:W-:Y:S01]  /*0920*/  @!UP0 ULDC UR7, c[0x0][0xc] ;  /* 0x0000030000078ab9 */ /* 0x000fe20000000800 */
[----:B------:R-:W-:Y:S01]  /*0930*/  @UP0 UMOV UR6, URZ ;  /* 0x0000003f00060c82 */ /* 0x000fe20008000000 */
[----:B------:R-:W-:Y:S01]  /*0940*/  @!UP0 UIMAD.WIDE.U32 UR4, UR10, UR7, UR4 ;  /* 0x000000070a0482a5 */ /* 0x000fe2000f8e0004 */
[----:B------:R-:W-:Y:S01]  /*0950*/  IMAD.U32 R2, RZ, RZ, UR14 ;  /* 0x0000000eff027e24 */ /* 0x000fe2000f8e00ff */
[----:B------:R-:W-:Y:S02]  /*0960*/  @UP0 UIADD3 UR6, UR15, UR6, URZ ;  /* 0x000000060f060290 */ /* 0x000fe4000fffe03f */
[----:B------:R-:W-:Y:S02]  /*0970*/  IMAD.U32 R3, RZ, RZ, UR15 ;  /* 0x0000000fff037e24 */ /* 0x000fe4000f8e00ff */
[----:B------:R-:W-:Y:S01]  /*0980*/  @P0 IMAD.MOV.U32 R7, RZ, RZ, R2 ;  /* 0x000000ffff070224 */ /* 0x000fe200078e0002 */
[----:B------:R-:W-:Y:S01]  /*0990*/  MOV R3, UR5 ;  /* 0x0000000500037c02 */ /* 0x000fe20008000f00 */
[----:B------:R-:W-:-:S02]  /*09a0*/  IMAD.U32 R5, RZ, RZ, UR5 ;  /* 0x00000005ff057e24 */ /* 0x000fc4000f8e00ff */
[----:B------:R-:W-:Y:S02]  /*09b0*/  IMAD.U32 R2, RZ, RZ, UR4 ;  /* 0x00000004ff027e24 */ /* 0x000fe4000f8e00ff */
[----:B------:R-:W-:Y:S02]  /*09c0*/  @P3 IMAD.U32 R6, RZ, RZ, UR6 ;  /* 0x00000006ff063e24 */ /* 0x000fe4000f8e00ff */
[----:B------:R-:W-:Y:S02]  /*09d0*/  @!P5 IMAD.MOV.U32 R6, RZ, RZ, R5 ;  /* 0x000000ffff06d224 */ /* 0x000fe400078e0005 */
[----:B------:R-:W-:Y:S02]  /*09e0*/  @!P4 IMAD.MOV.U32 R7, RZ, RZ, R2 ;  /* 0x000000ffff07c224 */ /* 0x000fe400078e0002 */
[----:B------:R-:W-:Y:S01]  /*09f0*/  IMAD.U32 R4, RZ, RZ, UR4 ;  /* 0x00000004ff047e24 */ /* 0x000fe2000f8e00ff */
[----:B------:R0:W-:Y:S04]  /*0a00*/  STL [R1+0x200], R6 ;  /* 0x0002000601007387 */ /* 0x0001e80000100800 */
[----:B------:R0:W-:Y:S01]  /*0a10*/  STL [R1+0x204], R7 ;  /* 0x0002040701007387 */ /* 0x0001e20000100800 */
[----:B------:R-:W-:Y:S05]  /*0a20*/  @!P2 BRA `(.L_x_5) ;  /* 0x00000000000ca947 */ /* 0x000fea0003800000 */
[----:B------:R-:W-:Y:S01]  /*0a30*/  UCGABAR_WAIT ;  /* 0x0000000000007dc7 */ /* 0x000fe20008000000 */
[----:B------:R-:W-:Y:S01]  /*0a40*/  CCTL.IVALL ;  /* 0x00000000ff00798f */ /* 0x000fe20002000000 */
[----:B------:R-:W-:Y:S05]  /*0a50*/  BRA `(.L_x_6) ;  /* 0x0000000000047947 */ /* 0x000fea0003800000 */
.L_x_5:
[----:B------:R-:W-:Y:S06]  /*0a60*/  BAR.SYNC.DEFER_BLOCKING 0x0 ;  /* 0x0000000000007b1d */ /* 0x000fec0000010000 */
.L_x_6:
[----:B------:R-:W-:Y:S05]  /*0a70*/  @!P1 BRA `(.L_x_7) ;  /* 0x0000018c00e09947 */ /* 0x000fea0003800000 */
[----:B------:R-:W-:-:S06]  /*0a80*/  UISETP.GT.U32.AND UP0, UPT, UR16, 0x1, UPT ;  /* 0x000000011000788c */ /* 0x000fcc000bf04070 */
[----:B------:R-:W-:-:S13]  /*0a90*/  PLOP3.LUT P0, PT, PT, PT, UP0, 0x80, 0x0 ;  /* 0x000000000000781c */ /* 0x000fda0003f0f008 */
[----:B------:R-:W-:Y:S05]  /*0aa0*/  @P0 EXIT ;  /* 0x000000000000094d */ /* 0x000fea0003800000 */
[----:B------:R-:W-:Y:S01]  /*0ab0*/  ULDC.64 UR4, c[0x0][0x650] ;  /* 0x0001940000047ab9 */ /* 0x000fe20000000a00 */
[----:B------:R-:W-:Y:S01]  /*0ac0*/  UMOV UR41, 0xffffffff ;  /* 0xffffffff00297882 */ /* 0x000fe20000000000 */
[----:B------:R-:W-:Y:S01]  /*0ad0*/  ISETP.GE.U32.AND P0, PT, R7, UR4, PT ;  /* 0x0000000407007c0c */ /* 0x000fe2000bf06070 */
[----:B------:R-:W-:Y:S01]  /*0ae0*/  UMOV UR42, 0xffffffff ;  /* 0xffffffff002a7882 */ /* 0x000fe20000000000 */
[----:B------:R-:W-:Y:S01]  /*0af0*/  UMOV UR43, 0xffffffff ;  /* 0xffffffff002b7882 */ /* 0x000fe20000000000 */
[----:B------:R-:W-:Y:S02]  /*0b00*/  PRMT R0, RZ, 0x7610, R0 ;  /* 0x00007610ff007816 */ /* 0x000fe40000000000 */
[----:B------:R-:W-:-:S13]  /*0b10*/  ISETP.GE.U32.AND.EX P0, PT, R6, UR5, PT, P0 ;  /* 0x0000000506007c0c */ /* 0x000fda000bf06100 */
[----:B------:R-:W-:Y:S05]  /*0b20*/  @P0 BRA `(.L_x_8) ;  /* 0x0000000400480947 */ /* 0x000fea0003800000 */
[----:B------:R-:W-:Y:S01]  /*0b30*/  ULDC.64 UR16, c[0x0][0x628] ;  /* 0x00018a0000107ab9 */ /* 0x000fe20000000a00 */
[C---:B------:R-:W-:Y:S01]  /*0b40*/  R2UR UR19, R7.reuse ;  /* 0x00000000071372ca */ /* 0x040fe200000e0000 */
[----:B------:R-:W-:Y:S01]  /*0b50*/  ULDC UR18, c[0x0][0x630] ;  /* 0x00018c0000127ab9 */ /* 0x000fe20000000800 */
[----:B------:R-:W-:Y:S02]  /*0b60*/  ISETP.NE.U32.AND P0, PT, RZ, UR16, PT ;  /* 0x00000010ff007c0c */ /* 0x000fe4000bf05070 */
[----:B------:R-:W-:Y:S02]  /*0b70*/  R2UR UR4, R7 ;  /* 0x00000000070472ca */ /* 0x000fe400000e0000 */
[----:B------:R-:W-:Y:S02]  /*0b80*/  ISETP.NE.AND.EX P0, PT, RZ, UR17, PT, P0 ;  /* 0x00000011ff007c0c */ /* 0x000fe4000bf05300 */
[----:B------:R-:W-:-:S11]  /*0b90*/  R2UR UR5, R6 ;  /* 0x00000000060572ca */ /* 0x000fd600000e0000 */
[----:B------:R-:W-:Y:S05]  /*0ba0*/  @!P0 BRA `(.L_x_9) ;  /* 0x0000000000308947 */ /* 0x000fea0003800000 */
[----:B------:R-:W-:Y:S01]  /*0bb0*/  R2UR UR4, R7 ;  /* 0x00000000070472ca */ /* 0x000fe200000e0000 */
[----:B------:R-:W-:Y:S01]  /*0bc0*/  ULDC UR9, c[0x0][0x634] ;  /* 0x00018d0000097ab9 */ /* 0x000fe20000000800 */
[----:B------:R-:W-:-:S11]  /*0bd0*/  R2UR UR13, R6 ;  /* 0x00000000060d72ca */ /* 0x000fd600000e0000 */
[----:B------:R-:W-:-:S04]  /*0be0*/  UIADD3 UR9, UP0, UR4, UR9, URZ ;  /* 0x0000000904097290 */ /* 0x000fc8000ff1e03f */
[----:B------:R-:W-:-:S04]  /*0bf0*/  UIADD3.X UR13, URZ, UR13, URZ, UP0, !UPT ;  /* 0x0000000d3f0d7290 */ /* 0x000fc800087fe43f */
[----:B------:R-:W-:-:S04]  /*0c00*/  UIMAD.WIDE.U32 UR4, UR13, UR16, URZ ;  /* 0x000000100d0472a5 */ /* 0x000fc8000f8e003f */
[----:B------:R-:W-:Y:S02]  /*0c10*/  UIMAD.WIDE.U32 UR6, UP0, UR9, UR17, UR4 ;  /* 0x00000011090672a5 */ /* 0x000fe4000f800004 */
[----:B------:R-:W-:Y:S02]  /*0c20*/  UIMAD.WIDE.U32 UR4, UR9, UR16, URZ ;  /* 0x00000010090472a5 */ /* 0x000fe4000f8e003f */
[----:B------:R-:W-:Y:S02]  /*0c30*/  UIADD3.X UR15, URZ, URZ, URZ, UP0, !UPT ;  /* 0x0000003f3f0f7290 */ /* 0x000fe400087fe43f */
[----:B------:R-:W-:Y:S01]  /*0c40*/  UIADD3 URZ, UP0, UR5, UR6, URZ ;  /* 0x00000006053f7290 */ /* 0x000fe2000ff1e03f */
[----:B------:R-:W-:-:S03]  /*0c50*/  UMOV UR14, UR7 ;  /* 0x00000007000e7c82 */ /* 0x000fc60008000000 */
[----:B------:R-:W-:-:S12]  /*0c60*/  UIMAD.WIDE.U32.X UR4, UR13, UR17, UR14, UP0 ;  /* 0x000000110d0472a5 */ /* 0x000fd800080e040e */
.L_x_9:
[----:B------:R-:W-:Y:S01]  /*0c70*/  USHF.R.U64 UR43, UR4, UR18, UR5 ;  /* 0x00000012042b7299 */ /* 0x000fe20008001205 */
[----:B------:R-:W-:Y:S01]  /*0c80*/  R2UR UR7, R6 ;  /* 0x00000000060772ca */ /* 0x000fe200000e0000 */
[----:B------:R-:W-:Y:S02]  /*0c90*/  USHF.R.U32.HI UR4, URZ, UR18, UR5 ;  /* 0x000000123f047299 */ /* 0x000fe40008011605 */
[----:B------:R-:W-:Y:S01]  /*0ca0*/  UIADD3 UR5, UP0, URZ, -UR43, URZ ;  /* 0x8000002b3f057290 */ /* 0x000fe2000ff1e03f */
[----:B------:R-:W-:Y:S01]  /*0cb0*/  ULDC.64 UR14, c[0x0][0x620] ;  /* 0x00018800000e7ab9 */ /* 0x000fe20000000a00 */
[----:B------:R-:W-:Y:S02]  /*0cc0*/  UMOV UR6, UR19 ;  /* 0x0000001300067c82 */ /* 0x000fe40008000000 */
[----:B------:R-:W-:Y:S01]  /*0cd0*/  UIADD3.X UR4, URZ, ~UR4, URZ, UP0, !UPT ;  /* 0x800000043f047290 */ /* 0x000fe200087fe43f */
[----:B------:R-:W-:Y:S01]  /*0ce0*/  ULDC UR9, c[0x0][0x618] ;  /* 0x0001860000097ab9 */ /* 0x000fe20000000800 */
[----:B------:R-:W-:-:S02]  /*0cf0*/  UIMAD UR12, UR11, UR12, UR10 ;  /* 0x0000000c0b0c72a4 */ /* 0x000fc4000f8e020a */
[----:B------:R-:W-:Y:S02]  /*0d00*/  UIMAD UR4, UR4, UR14, URZ ;  /* 0x0000000e040472a4 */ /* 0x000fe4000f8e023f */
[----:B------:R-:W-:Y:S02]  /*0d10*/  UIMAD.WIDE.U32 UR6, UR5, UR14, UR6 ;  /* 0x0000000e050672a5 */ /* 0x000fe4000f8e0006 */
[----:B------:R-:W-:Y:S01]  /*0d20*/  UIMAD UR4, UR5, UR15, UR4 ;  /* 0x0000000f050472a4 */ /* 0x000fe2000f8e0204 */
[----:B------:R-:W-:Y:S01]  /*0d30*/  ULDC UR10, c[0x0][0x608] ;  /* 0x00018200000a7ab9 */ /* 0x000fe20000000800 */
[----:B------:R-:W-:Y:S02]  /*0d40*/  ULDC UR18, c[0x0][0x658] ;  /* 0x0001960000127ab9 */ /* 0x000fe40000000800 */
[----:B------:R-:W-:Y:S01]  /*0d50*/  UIADD3 UR7, UR7, UR4, URZ ;  /* 0x0000000407077290 */ /* 0x000fe2000fffe03f */
[----:B------:R-:W-:Y:S02]  /*0d60*/  UMOV UR11, 0xffffffff ;  /* 0xffffffff000b7882 */ /* 0x000fe40000000000 */
[----:B------:R-:W-:Y:S01]  /*0d70*/  ULDC.64 UR4, c[0x0][0x640] ;  /* 0x0001900000047ab9 */ /* 0x000fe20000000a00 */
[----:B------:R-:W-:Y:S01]  /*0d80*/  USHF.R.U64 UR16, UR6, UR9, UR7 ;  /* 0x0000000906107299 */ /* 0x000fe20008001207 */
[----:B------:R-:W-:Y:S01]  /*0d90*/  ISETP.NE.U32.AND P0, PT, RZ, UR4, PT ;  /* 0x00000004ff007c0c */ /* 0x000fe2000bf05070 */
[----:B------:R-:W-:-:S02]  /*0da0*/  USHF.R.U32.HI UR7, URZ, UR9, UR7 ;  /* 0x000000093f077299 */ /* 0x000fc40008011607 */
[----:B------:R-:W-:Y:S01]  /*0db0*/  USHF.L.U32 UR6, UR11, UR18, URZ ;  /* 0x000000120b067299 */ /* 0x000fe2000800063f */
[----:B------:R-:W-:Y:S01]  /*0dc0*/  ISETP.NE.AND.EX P0, PT, RZ, UR5, PT, P0 ;  /* 0x00000005ff007c0c */ /* 0x000fe2000bf05300 */
[----:B------:R-:W-:Y:S02]  /*0dd0*/  USHF.R.U64 UR22, UR16, UR10, UR7 ;  /* 0x0000000a10167299 */ /* 0x000fe40008001207 */
[----:B------:R-:W-:Y:S02]  /*0de0*/  USHF.R.U32.HI UR7, URZ, UR10, UR7 ;  /* 0x0000000a3f077299 */ /* 0x000fe40008011607 */
[----:B------:R-:W-:Y:S02]  /*0df0*/  UISETP.NE.AND UP1, UPT, UR45, URZ, UPT ;  /* 0x0000003f2d00728c */ /* 0x000fe4000bf25270 */
[----:B------:R-:W-:Y:S01]  /*0e00*/  USHF.R.U64 UR23, UR22, UR18, UR7 ;  /* 0x0000001216177299 */ /* 0x000fe20008001207 */
[----:B------:R-:W-:Y:S01]  /*0e10*/  ULDC UR17, c[0x0][0x600] ;  /* 0x0001800000117ab9 */ /* 0x000fe20000000800 */
[----:B------:R-:W-:-:S02]  /*0e20*/  ULOP3.LUT UR13, URZ, UR6, URZ, 0x33, !UPT ;  /* 0x000000063f0d7292 */ /* 0x000fc4000f8e333f */
[----:B------:R-:W-:Y:S02]  /*0e30*/  UIADD3 UR15, UR17, -0x1, URZ ;  /* 0xffffffff110f7890 */ /* 0x000fe4000fffe03f */
[----:B------:R-:W-:Y:S02]  /*0e40*/  USEL UR12, UR8, UR12, !UP1 ;  /* 0x0000000c080c7287 */ /* 0x000fe4000c800000 */
[----:B------:R-:W-:Y:S01]  /*0e50*/  USHF.R.U32.HI UR7, URZ, UR18, UR7 ;  /* 0x000000123f077299 */ /* 0x000fe20008011607 */
[----:B------:R-:W-:Y:S01]  /*0e60*/  ULDC UR19, c[0x0][0x648] ;  /* 0x0001920000137ab9 */ /* 0x000fe20000000800 */
[----:B------:R-:W-:Y:S01]  /*0e70*/  ULDC UR20, c[0x0][0x638] ;  /* 0x00018e0000147ab9 */ /* 0x000fe20000000800 */
[----:B------:R-:W-:Y:S01]  /*0e80*/  UMOV UR21, 0x1 ;  /* 0x0000000100157882 */ /* 0x000fe20000000000 */
[----:B------:R-:W-:Y:S01]  /*0e90*/  UMOV UR6, UR23 ;  /* 0x0000001700067c82 */ /* 0x000fe20008000000 */
[----:B------:R-:W-:Y:S07]  /*0ea0*/  @!P0 BRA `(.L_x_10) ;  /* 0x0000000000308947 */ /* 0x000fee0003800000 */
[----:B------:R-:W-:Y:S02]  /*0eb0*/  ULDC UR10, c[0x0][0x64c] ;  /* 0x00019300000a7ab9 */ /* 0x000fe40000000800 */
        /* <DEDUP_REMOVED lines=8> */
[----:B------:R-:W-:-:S07]  /*0f40*/  UIMAD.WIDE.U32.X UR4, UR14, UR5, UR10, UP0 ;  /* 0x000000050e0472a5 */ /* 0x000fce00080e040a */
[----:B------:R-:W-:Y:S01]  /*0f50*/  UMOV UR6, UR4 ;  /* 0x0000000400067c82 */ /* 0x000fe20008000000 */
[----:B------:R-:W-:-:S05]  /*0f60*/  UMOV UR7, UR5 ;  /* 0x0000000500077c82 */ /* 0x000fca0008000000 */
.L_x_10:
[----:B------:R-:W-:Y:S01]  /*0f70*/  USHF.R.U64 UR5, UR6, UR19, UR7 ;  /* 0x0000001306057299 */ /* 0x000fe20008001207 */
[----:B------:R-:W-:Y:S01]  /*0f80*/  IMAD.MOV.U32 R0, RZ, RZ, 0x1 ;  /* 0x00000001ff007424 */ /* 0x000fe200078e00ff */
[----:B------:R-:W-:Y:S02]  /*0f90*/  USHF.L.U32 UR4, UR21, UR18, URZ ;  /* 0x0000001215047299 */ /* 0x000fe4000800063f */
[----:B------:R-:W-:Y:S02]  /*0fa0*/  ULOP3.LUT UR13, UR22, UR13, URZ, 0xc0, !UPT ;  /* 0x0000000d160d7292 */ /* 0x000fe4000f8ec03f */
[----:B------:R-:W-:Y:S02]  /*0fb0*/  UIADD3 UR6, -UR5, URZ, URZ ;  /* 0x0000003f05067290 */ /* 0x000fe4000fffe13f */
[----:B------:R-:W-:Y:S02]  /*0fc0*/  UIMAD UR13, UR4, UR5, UR13 ;  /* 0x00000005040d72a4 */ /* 0x000fe4000f8e020d */
[----:B------:R-:W-:-:S02]  /*0fd0*/  ULOP3.LUT UR15, UR16, UR15, URZ, 0xc0, !UPT ;  /* 0x0000000f100f7292 */ /* 0x000fc4000f8ec03f */
[----:B------:R-:W-:Y:S01]  /*0fe0*/  UIMAD UR4, UR6, UR20, UR23 ;  /* 0x00000014060472a4 */ /* 0x000fe2000f8e0217 */
[----:B------:R-:W-:Y:S01]  /*0ff0*/  ULDC UR5, c[0x0][0x610] ;  /* 0x0001840000057ab9 */ /* 0x000fe20000000800 */
[----:B------:R-:W-:Y:S02]  /*1000*/  UISETP.NE.AND UP0, UPT, UR45, URZ, UPT ;  /* 0x0000003f2d00728c */ /* 0x000fe4000bf05270 */
[----:B------:R-:W-:Y:S02]  /*1010*/  UIMAD UR12, UR13, UR5, UR12 ;  /* 0x000000050d0c72a4 */ /* 0x000fe4000f8e020c */
[----:B------:R-:W-:-:S04]  /*1020*/  UIMAD UR4, UR4, UR17, UR15 ;  /* 0x00000011040472a4 */ /* 0x000fc8000f8e020f */
[----:B------:R-:W-:Y:S02]  /*1030*/  USEL UR42, UR4, UR12, !UP0 ;  /* 0x0000000c042a7287 */ /* 0x000fe4000c000000 */
[----:B------:R-:W-:-:S12]  /*1040*/  USEL UR41, UR12, UR4, !UP0 ;  /* 0x000000040c297287 */ /* 0x000fd8000c000000 */
.L_x_8:
[----:B------:R-:W-:-:S08]  /*1050*/  NOP ;  /* 0x0000000000007918 */ /* 0x000fd00000000000 */
[----:B------:R-:W1:Y:S02]  /*1060*/  USETMAXREG.TRY_ALLOC.CTAPOOL UP0, 0xf0 ;  /* 0x000000f0000079c8 */ /* 0x000e640008000600 */
[----:B-1----:R-:W-:-:S13]  /*1070*/  PLOP3.LUT P0, PT, PT, PT, UP0, 0x80, 0x0 ;  /* 0x000000000000781c */ /* 0x002fda0003f0f008 */
[----:B------:R-:W-:Y:S05]  /*1080*/  @!P0 BRA `(.L_x_8) ;  /* 0xfffffffc00f08947 */ /* 0x000fea000383ffff */
[----:B------:R-:W-:Y:S01]  /*1090*/  ULDC.64 UR4, c[0x0][0x598] ;  /* 0x0001660000047ab9 */ /* 0x000fe20000000a00 */
[----:B------:R-:W-:Y:S01]  /*10a0*/  ULDC.64 UR36, c[0x0][0x208] ;  /* 0x0000820000247ab9 */ /* 0x000fe20000000a00 */
[----:B------:R-:W-:-:S04]  /*10b0*/  ISETP.NE.U32.AND P0, PT, RZ, UR4, PT ;  /* 0x00000004ff007c0c */ /* 0x000fc8000bf05070 */
[----:B------:R-:W-:-:S13]  /*10c0*/  ISETP.NE.AND.EX P0, PT, RZ, UR5, PT, P0 ;  /* 0x00000005ff007c0c */ /* 0x000fda000bf05300 */
[----:B------:R-:W-:Y:S05]  /*10d0*/  @!P0 BRA `(.L_x_11) ;  /* 0x00000000001c8947 */ /* 0x000fea0003800000 */
[----:B------:R-:W1:Y:S02]  /*10e0*/  LDC.64 R2, c[0x0][0x598] ;  /* 0x00016600ff027b82 */ /* 0x000e640000000a00 */
[----:B-1----:R-:W2:Y:S02]  /*10f0*/  LDG.E.64 R2, desc[UR36][R2.64] ;  /* 0x0000002402027981 */ /* 0x002ea4000c1e1b00 */
[----:B--2---:R-:W-:-:S04]  /*1100*/  ISETP.NE.U32.AND P0, PT, R2, RZ, PT ;  /* 0x000000ff0200720c */ /* 0x004fc80003f05070 */
[----:B------:R-:W-:-:S13]  /*1110*/  ISETP.NE.AND.EX P0, PT, R3, RZ, PT, P0 ;  /* 0x000000ff0300720c */ /* 0x000fda0003f05300 */
[----:B------:R-:W-:Y:S05]  /*1120*/  @!P0 BRA `(.L_x_11) ;  /* 0x0000000000088947 */ /* 0x000fea0003800000 */
[----:B------:R1:W5:Y:S01]  /*1130*/  LD.E R2, desc[UR36][R2.64] ;  /* 0x0000002402027980 */ /* 0x000362000c101900 */
[----:B------:R-:W-:Y:S05]  /*1140*/  BRA `(.L_x_12) ;  /* 0x0000000000247947 */ /* 0x000fea0003800000 */
.L_x_11:
[----:B------:R-:W-:Y:S02]  /*1150*/  ULDC.64 UR4, c[0x0][0x588] ;  /* 0x0001620000047ab9 */ /* 0x000fe40000000a00 */
[----:B------:R-:W-:-:S04]  /*1160*/  ISETP.NE.U32.AND P0, PT, RZ, UR4, PT ;  /* 0x00000004ff007c0c */ /* 0x000fc8000bf05070 */
[----:B------:R-:W-:-:S13]  /*1170*/  ISETP.NE.AND.EX P0, PT, RZ, UR5, PT, P0 ;  /* 0x00000005ff007c0c */ /* 0x000fda000bf05300 */
[----:B------:R-:W-:Y:S05]  /*1180*/  @!P0 BRA `(.L_x_13) ;  /* 0x00000000000c8947 */ /* 0x000fea0003800000 */
[----:B------:R-:W1:Y:S02]  /*1190*/  LDC.64 R2, c[0x0][0x588] ;  /* 0x00016200ff027b82 */ /* 0x000e640000000a00 */
[----:B-1----:R2:W5:Y:S01]  /*11a0*/  LDG.E R2, desc[UR36][R2.64] ;  /* 0x0000002402027981 */ /* 0x002562000c1e1900 */
[----:B------:R-:W-:Y:S05]  /*11b0*/  BRA `(.L_x_12) ;  /* 0x0000000000087947 */ /* 0x000fea0003800000 */
.L_x_13:
[----:B------:R-:W-:Y:S02]  /*11c0*/  ULDC UR4, c[0x0][0x580] ;  /* 0x0001600000047ab9 */ /* 0x000fe40000000800 */
[----:B------:R-:W-:-:S07]  /*11d0*/  IMAD.U32 R2, RZ, RZ, UR4 ;  /* 0x00000004ff027e24 */ /* 0x000fce000f8e00ff */
.L_x_12:
[----:B------:R-:W-:Y:S02]  /*11e0*/  ULDC.64 UR4, c[0x0][0x5a0] ;  /* 0x0001680000047ab9 */ /* 0x000fe40000000a00 */
[----:B------:R-:W-:-:S04]  /*11f0*/  ISETP.NE.U32.AND P0, PT, RZ, UR4, PT ;  /* 0x00000004ff007c0c */ /* 0x000fc8000bf05070 */
[----:B------:R-:W-:-:S13]  /*1200*/  ISETP.NE.AND.EX P0, PT, RZ, UR5, PT, P0 ;  /* 0x00000005ff007c0c */ /* 0x000fda000bf05300 */
[----:B------:R-:W-:Y:S05]  /*1210*/  @!P0 BRA `(.L_x_14) ;  /* 0x00000000001c8947 */ /* 0x000fea0003800000 */
[----:B------:R-:W3:Y:S02]  /*1220*/  LDC.64 R4, c[0x0][0x5a0] ;  /* 0x00016800ff047b82 */ /* 0x000ee40000000a00 */
[----:B---3--:R-:W3:Y:S02]  /*1230*/  LDG.E.64 R4, desc[UR36][R4.64] ;  /* 0x0000002404047981 */ /* 0x008ee4000c1e1b00 */
[----:B---3--:R-:W-:-:S04]  /*1240*/  ISETP.NE.U32.AND P0, PT, R4, RZ, PT ;  /* 0x000000ff0400720c */ /* 0x008fc80003f05070 */
[----:B------:R-:W-:-:S13]  /*1250*/  ISETP.NE.AND.EX P0, PT, R5, RZ, PT, P0 ;  /* 0x000000ff0500720c */ /* 0x000fda0003f05300 */
[----:B------:R-:W-:Y:S05]  /*1260*/  @!P0 BRA `(.L_x_14) ;  /* 0x0000000000088947 */ /* 0x000fea0003800000 */
[----:B------:R3:W5:Y:S01]  /*1270*/  LD.E R16, desc[UR36][R4.64] ;  /* 0x0000002404107980 */ /* 0x000762000c101900 */
[----:B------:R-:W-:Y:S05]  /*1280*/  BRA `(.L_x_15) ;  /* 0x0000000000247947 */ /* 0x000fea0003800000 */
.L_x_14:
[----:B------:R-:W-:Y:S02]  /*1290*/  ULDC.64 UR4, c[0x0][0x590] ;  /* 0x0001640000047ab9 */ /* 0x000fe40000000a00 */
[----:B------:R-:W-:-:S04]  /*12a0*/  ISETP.NE.U32.AND P0, PT, RZ, UR4, PT ;  /* 0x00000004ff007c0c */ /* 0x000fc8000bf05070 */
[----:B------:R-:W-:-:S13]  /*12b0*/  ISETP.NE.AND.EX P0, PT, RZ, UR5, PT, P0 ;  /* 0x00000005ff007c0c */ /* 0x000fda000bf05300 */
[----:B------:R-:W-:Y:S05]  /*12c0*/  @!P0 BRA `(.L_x_16) ;  /* 0x00000000000c8947 */ /* 0x000fea0003800000 */
[----:B------:R-:W3:Y:S02]  /*12d0*/  LDC.64 R4, c[0x0][0x590] ;  /* 0x00016400ff047b82 */ /* 0x000ee40000000a00 */
[----:B---3--:R4:W5:Y:S01]  /*12e0*/  LDG.E R16, desc[UR36][R4.64] ;  /* 0x0000002404107981 */ /* 0x008962000c1e1900 */
[----:B------:R-:W-:Y:S05]  /*12f0*/  BRA `(.L_x_15) ;  /* 0x0000000000087947 */ /* 0x000fea0003800000 */
.L_x_16:
[----:B------:R-:W-:Y:S02]  /*1300*/  ULDC UR4, c[0x0][0x584] ;  /* 0x0001610000047ab9 */ /* 0x000fe40000000800 */
[----:B------:R-:W-:-:S07]  /*1310*/  IMAD.U32 R16, RZ, RZ, UR4 ;  /* 0x00000004ff107e24 */ /* 0x000fce000f8e00ff */
.L_x_15:
[----:B------:R-:W-:-:S13]  /*1320*/  LOP3.LUT P0, RZ, R0, 0xff, RZ, 0xc0, !PT ;  /* 0x000000ff00ff7812 */ /* 0x000fda000780c0ff */
[----:B------:R-:W-:Y:S05]  /*1330*/  @!P0 EXIT ;  /* 0x000000000000894d */ /* 0x000fea0003800000 */
[----:B------:R-:W-:Y:S01]  /*1340*/  ULDC UR4, c[0x0][0x28c] ;  /* 0x0000a30000047ab9 */ /* 0x000fe20000000800 */
[----:B------:R-:W-:Y:S01]  /*1350*/  UMOV UR38, URZ ;  /* 0x0000003f00267c82 */ /* 0x000fe20008000000 */
[----:B------:R-:W-:Y:S01]  /*1360*/  UIADD3 UR4, UR4, 0x1f, URZ ;  /* 0x0000001f04047890 */ /* 0x000fe2000fffe03f */
[----:B------:R-:W-:-:S03]  /*1370*/  UMOV UR39, URZ ;  /* 0x0000003f00277c82 */ /* 0x000fc60008000000 */
[----:B------:R-:W-:-:S04]  /*1380*/  USHF.R.S32.HI UR5, URZ, 0x1f, UR4 ;  /* 0x0000001f3f057899 */ /* 0x000fc80008011404 */
[----:B------:R-:W-:-:S04]  /*1390*/  ULEA.HI UR5, UR5, UR4, URZ, 0x5 ;  /* 0x0000000405057291 */ /* 0x000fc8000f8f283f */
[----:B------:R-:W-:-:S12]  /*13a0*/  USHF.R.S32.HI UR44, URZ, 0x5, UR5 ;  /* 0x000000053f2c7899 */ /* 0x000fd80008011405 */
.L_x_546:
[----:B------:R-:W0:Y:S01]  /*13b0*/  S2R R0, SR_TID.X ;  /* 0x0000000000007919 */ /* 0x000e220000002100 */
[----:B-1----:R-:W1:Y:S01]  /*13c0*/  S2UR UR7, SR_CgaCtaId ;  /* 0x00000000000779c3 */ /* 0x002e620000008800 */
[----:B------:R-:W-:Y:S02]  /*13d0*/  UMOV UR6, 0x400 ;  /* 0x0000040000067882 */ /* 0x000fe40000000000 */
[----:B-1----:R-:W-:Y:S01]  /*13e0*/  ULEA UR6, UR7, UR6, 0x18 ;  /* 0x0000000607067291 */ /* 0x002fe2000f8ec03f */
[----:B0-----:R-:W-:-:S04]  /*13f0*/  LOP3.LUT R0, R0, 0x80, RZ, 0xc0, !PT ;  /* 0x0000008000007812 */ /* 0x001fc800078ec0ff */
[----:B------:R-:W-:-:S06]  /*1400*/  SHF.R.U32.HI R0, RZ, 0x7, R0 ;  /* 0x00000007ff007819 */ /* 0x000fcc0000011600 */
[----:B------:R-:W0:Y:S02]  /*1410*/  SHFL.IDX PT, R0, R0, RZ, 0x1f ;  /* 0x00001fff00007589 */ /* 0x000e2400000e0000 */
[----:B0-----:R-:W-:-:S13]  /*1420*/  R2UR UR4, R0 ;  /* 0x00000000000472ca */ /* 0x001fda00000e0000 */
[----:B------:R-:W-:-:S04]  /*1430*/  ULEA.HI UR5, UR4, UR4, URZ, 0x1 ;  /* 0x0000000404057291 */ /* 0x000fc8000f8f083f */
[----:B------:R-:W-:-:S04]  /*1440*/  ULOP3.LUT UR5, UR5, 0x7fffe, URZ, 0xc0, !UPT ;  /* 0x0007fffe05057892 */ /* 0x000fc8000f8ec03f */
[----:B------:R-:W-:-:S03]  /*1450*/  UIADD3 UR5, UR4, -UR5, URZ ;  /* 0x8000000504057290 */ /* 0x000fc6000fffe03f */
[----:B------:R-:W-:Y:S01]  /*1460*/  ULDC UR4, c[0x0][0x28c] ;  /* 0x0000a30000047ab9 */ /* 0x000fe20000000800 */
[----:B------:R-:W-:Y:S01]  /*1470*/  ULEA UR5, UR5, UR6, 0xd ;  /* 0x0000000605057291 */ /* 0x000fe2000f8e683f */
[----:B------:R-:W-:-:S03]  /*1480*/  ISETP.LT.AND P0, PT, RZ, UR4, PT ;  /* 0x00000004ff007c0c */ /* 0x000fc6000bf01270 */
[----:B------:R-:W-:-:S04]  /*1490*/  UIADD3 UR5, UR5, 0x100, URZ ;  /* 0x0000010005057890 */ /* 0x000fc8000fffe03f */
[----:B------:R-:W-:-:S04]  /*14a0*/  USHF.R.U32.HI UR5, URZ, 0x4, UR5 ;  /* 0x000000043f057899 */ /* 0x000fc80008011605 */
[----:B------:R-:W-:Y:S02]  /*14b0*/  ULOP3.LUT UR46, UR5, 0x3fff, URZ, 0xc0, !UPT ;  /* 0x00003fff052e7892 */ /* 0x000fe4000f8ec03f */
[----:B--23-5:R-:W-:Y:S10]  /*14c0*/  @P0 BRA `(.L_x_17) ;  /* 0x0000000000400947 */ /* 0x02cff40003800000 */
[----:B------:R-:W-:Y:S01]  /*14d0*/  MOV R0, 0x0 ;  /* 0x0000000000007802 */ /* 0x000fe20000000f00 */
[----:B------:R-:W-:Y:S01]  /*14e0*/  ULDC.64 UR4, c[0x4][0x68] ;  /* 0x01001a0000047ab9 */ /* 0x000fe20000000a00 */
[----:B------:R-:W-:Y:S01]  /*14f0*/  ULDC.64 UR6, c[0x4][0x8] ;  /* 0x0100020000067ab9 */ /* 0x000fe20000000a00 */
[----:B---34-:R-:W-:Y:S01]  /*1500*/  IMAD.U32 R4, RZ, RZ, UR4 ;  /* 0x00000004ff047e24 */ /* 0x018fe2000f8e00ff */
[----:B------:R0:W1:Y:S01]  /*1510*/  LDC.64 R14, c[0x4][R0] ;  /* 0x01000000000e7b82 */ /* 0x0000620000000a00 */
[----:B------:R-:W-:Y:S01]  /*1520*/  IMAD.U32 R5, RZ, RZ, UR5 ;  /* 0x00000005ff057e24 */ /* 0x000fe2000f8e00ff */
[----:B------:R-:W-:Y:S01]  /*1530*/  ULDC.64 UR4, c[0x4][0x70] ;  /* 0x01001c0000047ab9 */ /* 0x000fe20000000a00 */
[----:B------:R-:W-:Y:S01]  /*1540*/  IMAD.U32 R10, RZ, RZ, UR6 ;  /* 0x00000006ff0a7e24 */ /* 0x000fe2000f8e00ff */
[----:B------:R-:W-:Y:S01]  /*1550*/  MOV R8, 0x1e1 ;  /* 0x000001e100087802 */ /* 0x000fe20000000f00 */
[----:B------:R-:W-:Y:S02]  /*1560*/  IMAD.U32 R6, RZ, RZ, UR4 ;  /* 0x00000004ff067e24 */ /* 0x000fe4000f8e00ff */
[----:B------:R-:W-:-:S02]  /*1570*/  IMAD.U32 R7, RZ, RZ, UR5 ;  /* 0x00000005ff077e24 */ /* 0x000fc4000f8e00ff */
[----:B------:R-:W-:Y:S02]  /*1580*/  IMAD.U32 R11, RZ, RZ, UR7 ;  /* 0x00000007ff0b7e24 */ /* 0x000fe4000f8e00ff */
[----:B------:R-:W-:Y:S02]  /*1590*/  IMAD.MOV.U32 R12, RZ, RZ, 0x1 ;  /* 0x00000001ff0c7424 */ /* 0x000fe400078e00ff */
[----:B0-----:R-:W-:-:S07]  /*15a0*/  IMAD.MOV.U32 R13, RZ, RZ, RZ ;  /* 0x000000ffff0d7224 */ /* 0x001fce00078e00ff */
[----:B------:R-:W-:-:S07]  /*15b0*/  LEPC R20, `(.L_x_17) ;  /* 0x000000001014794e */ /* 0x000fce0000000000 */
[----:B-12--5:R-:W-:Y:S05]  /*15c0*/  CALL.ABS.NOINC R14 ;  /* 0x000000000e007343 */ /* 0x026fea0003c00000 */
.L_x_17:
[----:B------:R-:W-:-:S06]  /*15d0*/  ULOP3.LUT UR4, UR40, 0x1, URZ, 0xfc, !UPT ;  /* 0x0000000128047892 */ /* 0x000fcc000f8efc3f */
[----:B------:R-:W-:-:S05]  /*15e0*/  IMAD.U32 R0, RZ, RZ, UR4 ;  /* 0x00000004ff007e24 */ /* 0x000fca000f8e00ff */
[----:B------:R-:W-:-:S13]  /*15f0*/  ISETP.NE.AND P0, PT, R0, 0x3, PT ;  /* 0x000000030000780c */ /* 0x000fda0003f05270 */
[----:B------:R-:W-:Y:S05]  /*1600*/  @!P0 BRA `(.L_x_18) ;  /* 0x0000000000048947 */ /* 0x000fea0003800000 */
[----:B------:R-:W-:Y:S01]  /*1610*/  BPT.TRAP 0x1 ;  /* 0x000000040000795c */ /* 0x000fe20000300000 */
.L_x_18:
[----:B------:R-:W0:Y:S01]  /*1620*/  S2UR UR5, SR_CgaCtaId ;  /* 0x00000000000579c3 */ /* 0x000e220000008800 */
[----:B------:R-:W-:Y:S01]  /*1630*/  UMOV UR4, 0x400 ;  /* 0x0000040000047882 */ /* 0x000fe20000000000 */
[----:B--2---:R-:W-:Y:S02]  /*1640*/  IMAD.U32 R3, RZ, RZ, UR38 ;  /* 0x00000026ff037e24 */ /* 0x004fe4000f8e00ff */
[----:B---34-:R-:W-:-:S03]  /*1650*/  IMAD.U32 R5, RZ, RZ, UR39 ;  /* 0x00000027ff057e24 */ /* 0x018fc6000f8e00ff */
[----:B------:R-:W-:Y:S01]  /*1660*/  SHF.L.U32 R3, R3, 0x1f, RZ ;  /* 0x0000001f03037819 */ /* 0x000fe200000006ff */
[----:B0-----:R-:W-:-:S06]  /*1670*/  ULEA UR4, UR5, UR4, 0x18 ;  /* 0x0000000405047291 */ /* 0x001fcc000f8ec03f */
[----:B------:R-:W-:-:S04]  /*1680*/  IMAD.U32 R0, RZ, RZ, UR4 ;  /* 0x00000004ff007e24 */ /* 0x000fc8000f8e00ff */
[----:B------:R-:W-:-:S04]  /*1690*/  IMAD R4, R5, 0x8, R0 ;  /* 0x0000000805047824 */ /* 0x000fc800078e0200 */
[----:B------:R0:W1:Y:S01]  /*16a0*/  SYNCS.PHASECHK.TRANS64.TRYWAIT P1, [R4+URZ], R3 ;  /* 0x00000003040075a7 */ /* 0x000062000802017f */
[----:B------:R-:W-:Y:S05]  /*16b0*/  @!P0 BRA `(.L_x_19) ;  /* 0x0000000000048947 */ /* 0x000fea0003800000 */
[----:B------:R-:W-:Y:S01]  /*16c0*/  BPT.TRAP 0x1 ;  /* 0x000000040000795c */ /* 0x000fe20000300000 */
.L_x_19:
[----:B-1----:R-:W-:Y:S05]  /*16d0*/  @P1 BRA `(.L_x_20) ;  /* 0x0000000000081947 */ /* 0x002fea0003800000 */
[----:B------:R-:W1:Y:S02]  /*16e0*/  SYNCS.PHASECHK.TRANS64.TRYWAIT P1, [R4+URZ], R3 ;  /* 0x00000003040075a7 */ /* 0x000e64000802017f */
[----:B-1----:R-:W-:Y:S05]  /*16f0*/  @!P1 BRA `(.L_x_21) ;  /* 0x0000019800c09947 */ /* 0x002fea0003800000 */
.L_x_20:
[----:B------:R-:W-:-:S04]  /*1700*/  UISETP.LT.AND UP0, UPT, UR44, 0x1, UPT ;  /* 0x000000012c00788c */ /* 0x000fc8000bf01270 */
[----:B------:R-:W-:-:S06]  /*1710*/  USEL UR4, UR44, 0x1, UP0 ;  /* 0x000000012c047887 */ /* 0x000fcc0008000000 */
[----:B01----:R-:W-:Y:S01]  /*1720*/  IMAD.U32 R3, RZ, RZ, UR4 ;  /* 0x00000004ff037e24 */ /* 0x003fe2000f8e00ff */
[----:B------:R-:W-:Y:S05]  /*1730*/  WARPSYNC.ALL ;  /* 0x0000000000007948 */ /* 0x000fea0003800000 */
[----:B------:R-:W-:-:S04]  /*1740*/  IADD3 R3, -R3, UR44, RZ ;  /* 0x0000002c03037c10 */ /* 0x000fc8000fffe1ff */
[----:B------:R-:W-:Y:S02]  /*1750*/  ISETP.GE.AND P1, PT, R3, 0x1, PT ;  /* 0x000000010300780c */ /* 0x000fe40003f26270 */
[----:B------:R-:W-:Y:S01]  /*1760*/  R2UR UR4, R0 ;  /* 0x00000000000472ca */ /* 0x000fe200000e0000 */
[----:B------:R-:W-:Y:S01]  /*1770*/  WARPGROUP.ARRIVE ;  /* 0x00000000000079c5 */ /* 0x000fe20000000000 */
[----:B------:R-:W-:Y:S01]  /*1780*/  UMOV UR9, 0x40000040 ;  /* 0x4000004000097882 */ /* 0x000fe20000000000 */
[----:B------:R-:W-:Y:S01]  /*1790*/  UMOV UR11, 0x40000040 ;  /* 0x40000040000b7882 */ /* 0x000fe20000000000 */
[----:B------:R0:W-:Y:S04]  /*17a0*/  STL [R1+0x2c8], R17 ;  /* 0x0002c81101007387 */ /* 0x0001e80000100800 */
[----:B-----5:R-:W-:Y:S04]  /*17b0*/  STL [R1+0x2c4], R16 ;  /* 0x0002c41001007387 */ /* 0x020fe80000100800 */
[----:B------:R1:W-:Y:S01]  /*17c0*/  STL [R1+0x2c0], R3 ;  /* 0x0002c00301007387 */ /* 0x0003e20000100800 */
[----:B------:R-:W-:-:S03]  /*17d0*/  UIADD3 UR4, UR4, 0x18100, URZ ;  /* 0x0001810004047890 */ /* 0x000fc6000fffe03f */
[----:B------:R2:W-:Y:S01]  /*17e0*/  STL [R1+0x2bc], R2 ;  /* 0x0002bc0201007387 */ /* 0x0005e20000100800 */
[----:B------:R-:W-:-:S03]  /*17f0*/  USHF.R.U32.HI UR4, URZ, 0x4, UR4 ;  /* 0x000000043f047899 */ /* 0x000fc60008011604 */
[----:B------:R3:W-:Y:S01]  /*1800*/  STL [R1+0x2cc], R0 ;  /* 0x0002cc0001007387 */ /* 0x0007e20000100800 */
[----:B------:R-:W-:Y:S02]  /*1810*/  ULOP3.LUT UR5, UR4, 0x3fff, URZ, 0xc0, !UPT ;  /* 0x00003fff04057892 */ /* 0x000fe4000f8ec03f */
[----:B------:R-:W-:Y:S02]  /*1820*/  ULOP3.LUT UR4, UR46, 0x10000, URZ, 0xfc, !UPT ;  /* 0x000100002e047892 */ /* 0x000fe4000f8efc3f */
[----:B------:R-:W-:Y:S02]  /*1830*/  ULOP3.LUT UR5, UR5, 0x10000, URZ, 0xfc, !UPT ;  /* 0x0001000005057892 */ /* 0x000fe4000f8efc3f */
[----:B------:R-:W-:Y:S02]  /*1840*/  ULEA UR6, UR39, UR4, 0xb ;  /* 0x0000000427067291 */ /* 0x000fe4000f8e583f */
[----:B------:R-:W-:-:S05]  /*1850*/  ULEA UR7, UR39, UR5, 0xb ;  /* 0x0000000527077291 */ /* 0x000fca000f8e583f */
[----:B------:R-:W-:Y:S02]  /*1860*/  UMOV UR8, UR6 ;  /* 0x0000000600087c82 */ /* 0x000fe40008000000 */
[----:B------:R-:W-:Y:S02]  /*1870*/  UMOV UR10, UR7 ;  /* 0x00000007000a7c82 */ /* 0x000fe40008000000 */
[----:B------:R-:W-:Y:S01]  /*1880*/  HGMMA.64x256x8.F32.TF32 R24, gdesc[UR8], RZ, !UPT, gsb0 ;  /* 0x07e00000081879f0 */ /* 0x000fe2000c0028ff */
[----:B------:R-:W-:Y:S01]  /*1890*/  UIADD3 UR8, UR6, 0x400, URZ ;  /* 0x0000040006087890 */ /* 0x000fe2000fffe03f */
[----:B------:R-:W-:Y:S01]  /*18a0*/  UMOV UR9, 0x40000040 ;  /* 0x4000004000097882 */ /* 0x000fe20000000000 */
[----:B------:R-:W-:Y:S02]  /*18b0*/  WARPGROUP.DEPBAR.LE gsb0, 0x0 ;  /* 0x00008000000079c5 */ /* 0x000fe40000010000 */
[----:B------:R-:W-:Y:S01]  /*18c0*/  STL.64 [R1], R24 ;  /* 0x0000001801007387 */ /* 0x000fe20000100a00 */
[----:B------:R-:W-:Y:S01]  /*18d0*/  IMAD.MOV.U32 R235, RZ, RZ, R46 ;  /* 0x000000ffffeb7224 */ /* 0x000fe200078e002e */
[----:B------:R-:W-:Y:S01]  /*18e0*/  MOV R230, R51 ;  /* 0x0000003300e67202 */ /* 0x000fe20000000f00 */
[----:B------:R-:W-:Y:S01]  /*18f0*/  IMAD.MOV.U32 R234, RZ, RZ, R47 ;  /* 0x000000ffffea7224 */ /* 0x000fe200078e002f */
[----:B------:R-:W-:Y:S01]  /*1900*/  STL.64 [R1+0x8], R26 ;  /* 0x0000081a01007387 */ /* 0x000fe20000100a00 */
        /* <DEDUP_REMOVED lines=21> */
[----:B0-----:R-:W-:Y:S01]  /*1a60*/  MOV R17, R135 ;  /* 0x0000008700117202 */ /* 0x001fe20000000f00 */
[----:B------:R-:W-:Y:S01]  /*1a70*/  IMAD.MOV.U32 R221, RZ, RZ, R60 ;  /* 0x000000ffffdd7224 */ /* 0x000fe200078e003c */
[----:B------:R-:W-:Y:S01]  /*1a80*/  STL.64 [R1+0x38], R38 ;  /* 0x0000382601007387 */ /* 0x000fe20000100a00 */
[----:B------:R-:W-:Y:S01]  /*1a90*/  IMAD.MOV.U32 R220, RZ, RZ, R61 ;  /* 0x000000ffffdc7224 */ /* 0x000fe200078e003d */
[----:B-1----:R-:W-:Y:S01]  /*1aa0*/  MOV R3, R149 ;  /* 0x0000009500037202 */ /* 0x002fe20000000f00 */
[----:B------:R-:W-:Y:S01]  /*1ab0*/  IMAD.MOV.U32 R219, RZ, RZ, R62 ;  /* 0x000000ffffdb7224 */ /* 0x000fe200078e003e */
[----:B------:R-:W-:Y:S01]  /*1ac0*/  STL.64 [R1+0x40], R40 ;  /* 0x0000402801007387 */ /* 0x000fe20000100a00 */
[----:B------:R-:W-:-:S02]  /*1ad0*/  IMAD.MOV.U32 R218, RZ, RZ, R63 ;  /* 0x000000ffffda7224 */ /* 0x000fc400078e003f */
[----:B------:R-:W-:Y:S01]  /*1ae0*/  IMAD.MOV.U32 R217, RZ, RZ, R64 ;  /* 0x000000ffffd97224 */ /* 0x000fe200078e0040 */
[----:B------:R-:W-:Y:S01]  /*1af0*/  STL.64 [R1+0x48], R42 ;  /* 0x0000482a01007387 */ /* 0x000fe20000100a00 */
[----:B------:R-:W-:Y:S02]  /*1b00*/  IMAD.MOV.U32 R215, RZ, RZ, R66 ;  /* 0x000000ffffd77224 */ /* 0x000fe400078e0042 */
[----:B------:R-:W-:Y:S01]  /*1b10*/  IMAD.MOV.U32 R214, RZ, RZ, R67 ;  /* 0x000000ffffd67224 */ /* 0x000fe200078e0043 */
[----:B------:R0:W-:Y:S01]  /*1b20*/  STL.64 [R1+0x50], R44 ;  /* 0x0000502c01007387 */ /* 0x0001e20000100a00 */
[----:B------:R-:W-:Y:S02]  /*1b30*/  IMAD.MOV.U32 R213, RZ, RZ, R68 ;  /* 0x000000ffffd57224 */ /* 0x000fe400078e0044 */
[----:B------:R-:W-:Y:S01]  /*1b40*/  IMAD.MOV.U32 R153, RZ, RZ, R69 ;  /* 0x000000ffff997224 */ /* 0x000fe200078e0045 */
[----:B------:R-:W-:Y:S01]  /*1b50*/  STL [R1+0x580], R152 ;  /* 0x0005809801007387 */ /* 0x000fe20000100800 */
[----:B------:R-:W-:-:S02]  /*1b60*/  IMAD.MOV.U32 R154, RZ, RZ, R70 ;  /* 0x000000ffff9a7224 */ /* 0x000fc400078e0046 */
[----:B------:R-:W-:Y:S02]  /*1b70*/  IMAD.MOV.U32 R155, RZ, RZ, R71 ;  /* 0x000000ffff9b7224 */ /* 0x000fe400078e0047 */
[----:B------:R-:W-:Y:S02]  /*1b80*/  IMAD.MOV.U32 R156, RZ, RZ, R72 ;  /* 0x000000ffff9c7224 */ /* 0x000fe400078e0048 */
[----:B------:R-:W-:Y:S02]  /*1b90*/  IMAD.MOV.U32 R157, RZ, RZ, R73 ;  /* 0x000000ffff9d7224 */ /* 0x000fe400078e0049 */
[----:B------:R-:W-:Y:S02]  /*1ba0*/  IMAD.MOV.U32 R158, RZ, RZ, R74 ;  /* 0x000000ffff9e7224 */ /* 0x000fe400078e004a */
[----:B------:R-:W-:Y:S02]  /*1bb0*/  IMAD.MOV.U32 R159, RZ, RZ, R75 ;  /* 0x000000ffff9f7224 */ /* 0x000fe400078e004b */
        /* <DEDUP_REMOVED lines=68> */
[----:B--2---:R-:W-:Y:S02]  /*2000*/  IMAD.MOV.U32 R2, RZ, RZ, R150 ;  /* 0x000000ffff027224 */ /* 0x004fe400078e0096 */
[----:B---3--:R-:W-:Y:S02]  /*2010*/  IMAD.MOV.U32 R0, RZ, RZ, R151 ;  /* 0x000000ffff007224 */ /* 0x008fe400078e0097 */
[----:B0-----:R-:W-:-:S06]  /*2020*/  WARPGROUP.ARRIVE ;  /* 0x00000000000079c5 */ /* 0x001fcc0000000000 */
[----:B------:R-:W-:Y:S03]  /*2030*/  HGMMA.64x256x8.F32.TF32 R24, gdesc[UR8], RZ, !UPT, gsb0 ;  /* 0x07e00000081879f0 */ /* 0x000fe6000c0028ff */
[----:B------:R-:W-:Y:S02]  /*2040*/  WARPGROUP.DEPBAR.LE gsb0, 0x0 ;  /* 0x00008000000079c5 */ /* 0x000fe40000010000 */
[----:B------:R-:W-:Y:S04]  /*2050*/  STL.64 [R1+0x578], R150 ;  /* 0x0005789601007387 */ /* 0x000fe80000100a00 */
        /* <DEDUP_REMOVED lines=20> */
[----:B------:R0:W-:Y:S04]  /*21a0*/  STL.64 [R1+0x4d0], R108 ;  /* 0x0004d06c01007387 */ /* 0x0001e80000100a00 */
[----:B0-----:R-:W2:Y:S04]  /*21b0*/  LDL.LU R108, [R1] ;  /* 0x00000000016c7983 */ /* 0x001ea80000300800 */
[----:B------:R-:W2:Y:S04]  /*21c0*/  LDL.LU R109, [R1+0x4] ;  /* 0x00000400016d7983 */ /* 0x000ea80000300800 */
        /* <DEDUP_REMOVED lines=19> */
[----:B------:R-:W2:Y:S01]  /*2300*/  LDL.LU R129, [R1+0x54] ;  /* 0x0000540001817983 */ /* 0x000ea20000300800 */
[----:B------:R-:W-:Y:S01]  /*2310*/  IMAD.MOV.U32 R130, RZ, RZ, R235 ;  /* 0x000000ffff827224 */ /* 0x000fe200078e00eb */
[----:B------:R-:W-:Y:S01]  /*2320*/  MOV R141, R224 ;  /* 0x000000e0008d7202 */ /* 0x000fe20000000f00 */
[----:B------:R-:W-:Y:S01]  /*2330*/  IMAD.MOV.U32 R131, RZ, RZ, R234 ;  /* 0x000000ffff837224 */ /* 0x000fe200078e00ea */
[----:B------:R-:W-:Y:S01]  /*2340*/  UIADD3 UR8, UR6, 0x2, URZ ;  /* 0x0000000206087890 */ /* 0x000fe2000fffe03f */
[----:B------:R-:W-:Y:S01]  /*2350*/  IMAD.MOV.U32 R132, RZ, RZ, R233 ;  /* 0x000000ffff847224 */ /* 0x000fe200078e00e9 */
[----:B------:R-:W-:Y:S01]  /*2360*/  UIADD3 UR10, UR7, 0x2, URZ ;  /* 0x00000002070a7890 */ /* 0x000fe2000fffe03f */
[----:B------:R-:W-:Y:S01]  /*2370*/  IMAD.MOV.U32 R133, RZ, RZ, R232 ;  /* 0x000000ffff857224 */ /* 0x000fe200078e00e8 */
[----:B------:R-:W-:Y:S01]  /*2380*/  UMOV UR9, 0x40000040 ;  /* 0x4000004000097882 */ /* 0x000fe20000000000 */
[----:B------:R-:W-:Y:S01]  /*2390*/  IMAD.MOV.U32 R134, RZ, RZ, R231 ;  /* 0x000000ffff867224 */ /* 0x000fe200078e00e7 */
[----:B------:R-:W-:Y:S01]  /*23a0*/  UMOV UR11, 0x40000040 ;  /* 0x40000040000b7882 */ /* 0x000fe20000000000 */
[----:B------:R-:W-:-:S02]  /*23b0*/  IMAD.MOV.U32 R135, RZ, RZ, R230 ;  /* 0x000000ffff877224 */ /* 0x000fc400078e00e6 */
[----:B------:R-:W-:Y:S01]  /*23c0*/  IMAD.MOV.U32 R136, RZ, RZ, R229 ;  /* 0x000000ffff887224 */ /* 0x000fe200078e00e5 */
[----:B------:R-:W-:Y:S01]  /*23d0*/  MOV R229, R7 ;  /* 0x0000000700e57202 */ /* 0x000fe20000000f00 */
        /* <DEDUP_REMOVED lines=12> */
[----:B------:R-:W-:Y:S01]  /*24a0*/  IMAD.MOV.U32 R150, RZ, RZ, R215 ;  /* 0x000000ffff967224 */ /* 0x000fe200078e00d7 */
[----:B------:R-:W-:Y:S01]  /*24b0*/  MOV R215, R21 ;  /* 0x0000001500d77202 */ /* 0x000fe20000000f00 */
        /* <DEDUP_REMOVED lines=22> */
[----:B------:R-:W-:-:S06]  /*2620*/  IMAD.MOV.U32 R235, RZ, RZ, R0 ;  /* 0x000000ffffeb7224 */ /* 0x000fcc00078e0000 */
[----:B--2---:R-:W-:-:S06]  /*2630*/  WARPGROUP.ARRIVE ;  /* 0x00000000000079c5 */ /* 0x004fcc0000000000 */
[----:B------:R-:W-:Y:S03]  /*2640*/  HGMMA.64x256x8.F32.TF32 R108, gdesc[UR8], R108, gsb0 ;  /* 0x07e00000086c79f0 */ /* 0x000fe6000800286c */
[----:B------:R-:W-:Y:S02]  /*2650*/  WARPGROUP.DEPBAR.LE gsb0, 0x0 ;  /* 0x00008000000079c5 */ /* 0x000fe40000010000 */
[----:B------:R-:W-:Y:S04]  /*2660*/  STL.64 [R1], R108 ;  /* 0x0000006c01007387 */ /* 0x000fe80000100a00 */
        /* <DEDUP_REMOVED lines=63> */
[----:B0-----:R-:W2:Y:S04]  /*2a60*/  LDL.LU R152, [R1+0x580] ;  /* 0x0005800001987983 */ /* 0x001ea80000300800 */
[----:B------:R-:W3:Y:S04]  /*2a70*/  LDL.LU.64 R150, [R1+0x578] ;  /* 0x0005780001967983 */ /* 0x000ee80000300a00 */
        /* <DEDUP_REMOVED lines=20> */
[----:B------:R-:W3:Y:S01]  /*2bc0*/  LDL.LU.64 R108, [R1+0x4d0] ;  /* 0x0004d000016c7983 */ /* 0x000ee20000300a00 */
[----:B------:R-:W-:Y:S01]  /*2bd0*/  UIADD3 UR8, UR6, 0x402, URZ ;  /* 0x0000040206087890 */ /* 0x000fe2000fffe03f */
[----:B------:R-:W-:Y:S01]  /*2be0*/  UMOV UR9, 0x40000040 ;  /* 0x4000004000097882 */ /* 0x000fe20000000000 */
[----:B---3--:R-:W-:-:S07]  /*2bf0*/  WARPGROUP.ARRIVE ;  /* 0x00000000000079c5 */ /* 0x008fce0000000000 */
[----:B------:R-:W-:Y:S03]  /*2c00*/  HGMMA.64x256x8.F32.TF32 R24, gdesc[UR8], R24, gsb0 ;  /* 0x07e00000081879f0 */ /* 0x000fe60008002818 */
        /* <DEDUP_REMOVED lines=65> */
[----:B0-----:R-:W3:Y:S04]  /*3020*/  LDL.LU.64 R24, [R1] ;  /* 0x0000000001187983 */ /* 0x001ee80000300a00 */
        /* <DEDUP_REMOVED lines=63> */
[----:B------:R-:W-:-:S02]  /*3420*/  UIADD3 UR8, UR6, 0x4, URZ ;  /* 0x0000000406087890 */ /* 0x000fc4000fffe03f */
[----:B------:R-:W-:Y:S01]  /*3430*/  UIADD3 UR10, UR7, 0x4, URZ ;  /* 0x00000004070a7890 */ /* 0x000fe2000fffe03f */
[----:B------:R-:W-:Y:S01]  /*3440*/  UMOV UR9, 0x40000040 ;  /* 0x4000004000097882 */ /* 0x000fe20000000000 */
[----:B------:R-:W-:Y:S01]  /*3450*/  UMOV UR11, 0x40000040 ;  /* 0x40000040000b7882 */ /* 0x000fe20000000000 */
[----:B---3--:R-:W-:-:S06]  /*3460*/  WARPGROUP.ARRIVE ;  /* 0x00000000000079c5 */ /* 0x008fcc0000000000 */
[----:B------:R-:W-:Y:S03]  /*3470*/  HGMMA.64x256x8.F32.TF32 R24, gdesc[UR8], R24, gsb0 ;  /* 0x07e00000081879f0 */ /* 0x000fe60008002818 */
        /* <DEDUP_REMOVED lines=42> */
[----:B------:R-:W3:Y:S01]  /*3720*/  LDL.LU.64 R150, [R1+0x4c8] ;  /* 0x0004c80001967983 */ /* 0x000ee20000300a00 */
[----:B------:R-:W-:-:S02]  /*3730*/  IMAD.MOV.U32 R210, RZ, RZ, R126 ;  /* 0x000000ffffd27224 */ /* 0x000fc400078e007e */
[----:B------:R-:W-:Y:S01]  /*3740*/  IMAD.MOV.U32 R211, RZ, RZ, R127 ;  /* 0x000000ffffd37224 */ /* 0x000fe200078e007f */
[----:B------:R-:W3:Y:S01]  /*3750*/  LDL.LU.64 R148, [R1+0x4c0] ;  /* 0x0004c00001947983 */ /* 0x000ee20000300a00 */
[----:B------:R-:W-:Y:S02]  /*3760*/  IMAD.MOV.U32 R208, RZ, RZ, R124 ;  /* 0x000000ffffd07224 */ /* 0x000fe400078e007c */
[----:B------:R-:W-:Y:S01]  /*3770*/  IMAD.MOV.U32 R209, RZ, RZ, R125 ;  /* 0x000000ffffd17224 */ /* 0x000fe200078e007d */
[----:B------:R-:W3:Y:S01]  /*3780*/  LDL.LU.64 R146, [R1+0x4b8] ;  /* 0x0004b80001927983 */ /* 0x000ee20000300a00 */
        /* <DEDUP_REMOVED lines=122> */
[----:B0-----:R-:W3:Y:S04]  /*3f30*/  LDL.LU.64 R44, [R1+0x320] ;  /* 0x00032000012c7983 */ /* 0x001ee80000300a00 */
        /* <DEDUP_REMOVED lines=11> */
[----:B------:R-:W-:-:S02]  /*3ff0*/  UMOV UR9, 0x40000040 ;  /* 0x4000004000097882 */ /* 0x000fc40000000000 */
[----:B--2---:R-:W-:Y:S01]  /*4000*/  STL [R1+0x2b8], R152 ;  /* 0x0002b89801007387 */ /* 0x004fe20000100800 */
[----:B---3--:R-:W-:-:S06]  /*4010*/  WARPGROUP.ARRIVE ;  /* 0x00000000000079c5 */ /* 0x008fcc0000000000 */
        /* <DEDUP_REMOVED lines=59> */
[----:B------:R-:W-:Y:S01]  /*43d0*/  IMAD.MOV.U32 R148, RZ, RZ, R222 ;  /* 0x000000ffff947224 */ /* 0x000fe200078e00de */
[----:B------:R-:W-:Y:S01]  /*43e0*/  MOV R222, R19 ;  /* 0x0000001300de7202 */ /* 0x000fe20000000f00 */
[----:B------:R-:W-:-:S02]  /*43f0*/  IMAD.MOV.U32 R149, RZ, RZ, R221 ;  /* 0x000000ffff957224 */ /* 0x000fc400078e00dd */
[----:B------:R-:W-:Y:S02]  /*4400*/  IMAD.MOV.U32 R150, RZ, RZ, R220 ;  /* 0x000000ffff967224 */ /* 0x000fe400078e00dc */
[----:B------:R-:W-:Y:S02]  /*4410*/  IMAD.MOV.U32 R151, RZ, RZ, R219 ;  /* 0x000000ffff977224 */ /* 0x000fe400078e00db */
[----:B------:R-:W-:Y:S02]  /*4420*/  IMAD.MOV.U32 R152, RZ, RZ, R218 ;  /* 0x000000ffff987224 */ /* 0x000fe400078e00da */
[----:B------:R-:W-:Y:S02]  /*4430*/  IMAD.MOV.U32 R130, RZ, RZ, R0 ;  /* 0x000000ffff827224 */ /* 0x000fe400078e0000 */
        /* <DEDUP_REMOVED lines=8> */
[----:B------:R-:W-:Y:S01]  /*44c0*/  IMAD.MOV.U32 R218, RZ, RZ, R23 ;  /* 0x000000ffffda7224 */ /* 0x000fe200078e0017 */
[----:B------:R0:W5:Y:S01]  /*44d0*/  LDL.LU R0, [R1+0x2cc] ;  /* 0x0002cc0001007983 */ /* 0x0001620000300800 */
[----:B------:R-:W-:-:S02]  /*44e0*/  IMAD.MOV.U32 R219, RZ, RZ, R22 ;  /* 0x000000ffffdb7224 */ /* 0x000fc400078e0016 */
[----:B------:R-:W-:Y:S01]  /*44f0*/  IMAD.MOV.U32 R220, RZ, RZ, R21 ;  /* 0x000000ffffdc7224 */ /* 0x000fe200078e0015 */
[----:B------:R0:W5:Y:S01]  /*4500*/  LDL.LU R17, [R1+0x2c8] ;  /* 0x0002c80001117983 */ /* 0x0001620000300800 */
[----:B------:R-:W-:Y:S02]  /*4510*/  IMAD.MOV.U32 R221, RZ, RZ, R20 ;  /* 0x000000ffffdd7224 */ /* 0x000fe400078e0014 */
[----:B------:R-:W-:Y:S01]  /*4520*/  IMAD.MOV.U32 R223, RZ, RZ, R18 ;  /* 0x000000ffffdf7224 */ /* 0x000fe200078e0012 */
[----:B------:R0:W5:Y:S01]  /*4530*/  LDL.LU R16, [R1+0x2c4] ;  /* 0x0002c40001107983 */ /* 0x0001620000300800 */
[----:B------:R-:W-:Y:S02]  /*4540*/  IMAD.MOV.U32 R224, RZ, RZ, R15 ;  /* 0x000000ffffe07224 */ /* 0x000fe400078e000f */
[----:B------:R-:W-:Y:S01]  /*4550*/  IMAD.MOV.U32 R225, RZ, RZ, R14 ;  /* 0x000000ffffe17224 */ /* 0x000fe200078e000e */
[----:B------:R0:W5:Y:S01]  /*4560*/  LDL.LU R3, [R1+0x2c0] ;  /* 0x0002c00001037983 */ /* 0x0001620000300800 */
[----:B------:R-:W-:-:S02]  /*4570*/  IMAD.MOV.U32 R226, RZ, RZ, R13 ;  /* 0x000000ffffe27224 */ /* 0x000fc400078e000d */
[----:B------:R-:W-:Y:S01]  /*4580*/  IMAD.MOV.U32 R227, RZ, RZ, R12 ;  /* 0x000000ffffe37224 */ /* 0x000fe200078e000c */
[----:B------:R0:W5:Y:S01]  /*4590*/  LDL.LU R2, [R1+0x2bc] ;  /* 0x0002bc0001027983 */ /* 0x0001620000300800 */
[----:B------:R-:W-:Y:S02]  /*45a0*/  IMAD.MOV.U32 R228, RZ, RZ, R11 ;  /* 0x000000ffffe47224 */ /* 0x000fe400078e000b */
[----:B------:R-:W-:Y:S02]  /*45b0*/  IMAD.MOV.U32 R229, RZ, RZ, R10 ;  /* 0x000000ffffe57224 */ /* 0x000fe400078e000a */
[----:B------:R-:W-:Y:S02]  /*45c0*/  IMAD.MOV.U32 R230, RZ, RZ, R9 ;  /* 0x000000ffffe67224 */ /* 0x000fe400078e0009 */
[----:B------:R-:W-:Y:S02]  /*45d0*/  IMAD.MOV.U32 R231, RZ, RZ, R8 ;  /* 0x000000ffffe77224 */ /* 0x000fe400078e0008 */
[----:B------:R-:W-:-:S02]  /*45e0*/  IMAD.MOV.U32 R232, RZ, RZ, R7 ;  /* 0x000000ffffe87224 */ /* 0x000fc400078e0007 */
[----:B------:R-:W-:Y:S02]  /*45f0*/  IMAD.MOV.U32 R233, RZ, RZ, R6 ;  /* 0x000000ffffe97224 */ /* 0x000fe400078e0006 */
[----:B------:R-:W-:Y:S02]  /*4600*/  IMAD.MOV.U32 R234, RZ, RZ, R5 ;  /* 0x000000ffffea7224 */ /* 0x000fe400078e0005 */
        /* <DEDUP_REMOVED lines=68> */
[----:B-1----:R0:W5:Y:S04]  /*4a50*/  LDL.LU R152, [R1+0x2b8] ;  /* 0x0002b80001987983 */ /* 0x0021680000300800 */
[----:B------:R-:W2:Y:S04]  /*4a60*/  LDL.LU.64 R150, [R1+0x2b0] ;  /* 0x0002b00001967983 */ /* 0x000ea80000300a00 */
        /* <DEDUP_REMOVED lines=20> */
[----:B------:R-:W2:Y:S01]  /*4bb0*/  LDL.LU.64 R108, [R1+0x208] ;  /* 0x00020800016c7983 */ /* 0x000ea20000300a00 */
[----:B------:R-:W-:Y:S01]  /*4bc0*/  UIADD3 UR8, UR6, 0x406, URZ ;  /* 0x0000040606087890 */ /* 0x000fe2000fffe03f */
[----:B------:R-:W-:Y:S01]  /*4bd0*/  UMOV UR9, 0x40000040 ;  /* 0x4000004000097882 */ /* 0x000fe20000000000 */
[----:B--2---:R-:W-:-:S07]  /*4be0*/  WARPGROUP.ARRIVE ;  /* 0x00000000000079c5 */ /* 0x004fce0000000000 */
[----:B------:R-:W-:Y:S03]  /*4bf0*/  HGMMA.64x256x8.F32.TF32 R24, gdesc[UR8], R24, gsb0 ;  /* 0x07e00000081879f0 */ /* 0x000fe60008002818 */
[----:B------:R-:W-:Y:S02]  /*4c00*/  WARPGROUP.DEPBAR.LE gsb0, 0x0 ;  /* 0x00008000000079c5 */ /* 0x000fe40000010000 */
[----:B0-----:R-:W-:Y:S05]  /*4c10*/  @!P1 BRA `(.L_x_22) ;  /* 0x0000004000d09947 */ /* 0x001fea0003800000 */
[----:B------:R-:W-:Y:S01]  /*4c20*/  UIADD3 UR7, UR39, 0x1, URZ ;  /* 0x0000000127077890 */ /* 0x000fe2000fffe03f */
[----:B-----5:R-:W-:Y:S01]  /*4c30*/  R2UR UR6, R3 ;  /* 0x00000000030672ca */ /* 0x020fe200000e0000 */
[----:B------:R-:W-:Y:S02]  /*4c40*/  UMOV UR12, UR39 ;  /* 0x00000027000c7c82 */ /* 0x000fe40008000000 */
[----:B------:R-:W-:-:S04]  /*4c50*/  UISETP.NE.AND UP0, UPT, UR7, 0x3, UPT ;  /* 0x000000030700788c */ /* 0x000fc8000bf05270 */
[----:B------:R-:W-:Y:S02]  /*4c60*/  USEL UR8, URZ, 0x1, UP0 ;  /* 0x000000013f087887 */ /* 0x000fe40008000000 */
[----:B------:R-:W-:Y:S02]  /*4c70*/  USEL UR7, UR7, URZ, UP0 ;  /* 0x0000003f07077287 */ /* 0x000fe40008000000 */
[----:B------:R-:W-:-:S06]  /*4c80*/  ULOP3.LUT UR8, UR38, UR8, URZ, 0x3c, !UPT ;  /* 0x0000000826087292 */ /* 0x000fcc000f8e3c3f */
[----:B------:R-:W-:-:S07]  /*4c90*/  MOV R3, UR8 ;  /* 0x0000000800037c02 */ /* 0x000fce0008000f00 */
.L_x_29:
[----:B------:R-:W-:Y:S05]  /*4ca0*/  @!P0 BRA `(.L_x_23) ;  /* 0x0000000000048947 */ /* 0x000fea0003800000 */
[----:B------:R-:W-:Y:S01]  /*4cb0*/  BPT.TRAP 0x1 ;  /* 0x000000040000795c */ /* 0x000fe20000300000 */
.L_x_23:
[----:B------:R-:W0:Y:S01]  /*4cc0*/  S2UR UR9, SR_CgaCtaId ;  /* 0x00000000000979c3 */ /* 0x000e220000008800 */
[----:B------:R-:W-:Y:S01]  /*4cd0*/  UMOV UR8, 0x400 ;  /* 0x0000040000087882 */ /* 0x000fe20000000000 */
[----:B------:R-:W-:Y:S01]  /*4ce0*/  IMAD.U32 R4, RZ, RZ, UR7 ;  /* 0x00000007ff047e24 */ /* 0x000fe2000f8e00ff */
[----:B------:R-:W-:Y:S01]  /*4cf0*/  SHF.L.U32 R5, R3, 0x1f, RZ ;  /* 0x0000001f03057819 */ /* 0x000fe200000006ff */
[----:B0-----:R-:W-:-:S06]  /*4d00*/  ULEA UR8, UR9, UR8, 0x18 ;  /* 0x0000000809087291 */ /* 0x001fcc000f8ec03f */
[----:B------:R-:W-:-:S04]  /*4d10*/  IMAD.U32 R0, RZ, RZ, UR8 ;  /* 0x00000008ff007e24 */ /* 0x000fc8000f8e00ff */
[----:B------:R-:W-:-:S04]  /*4d20*/  IMAD R4, R4, 0x8, R0 ;  /* 0x0000000804047824 */ /* 0x000fc800078e0200 */
[----:B------:R0:W1:Y:S01]  /*4d30*/  SYNCS.PHASECHK.TRANS64.TRYWAIT P1, [R4+URZ], R5 ;  /* 0x00000005040075a7 */ /* 0x000062000802017f */
[----:B------:R-:W-:Y:S05]  /*4d40*/  @!P0 BRA `(.L_x_24) ;  /* 0x0000000000048947 */ /* 0x000fea0003800000 */
[----:B------:R-:W-:Y:S01]  /*4d50*/  BPT.TRAP 0x1 ;  /* 0x000000040000795c */ /* 0x000fe20000300000 */
.L_x_24:
[----:B-1----:R-:W-:Y:S05]  /*4d60*/  @P1 BRA `(.L_x_25) ;  /* 0x0000000000081947 */ /* 0x002fea0003800000 */
[----:B------:R-:W1:Y:S02]  /*4d70*/  SYNCS.PHASECHK.TRANS64.TRYWAIT P1, [R4+URZ], R5 ;  /* 0x00000005040075a7 */ /* 0x000e64000802017f */
[----:B-1----:R-:W-:Y:S05]  /*4d80*/  @!P1 BRA `(.L_x_26) ;  /* 0x0000016400309947 */ /* 0x002fea0003800000 */
.L_x_25:
        /* <DEDUP_REMOVED lines=64> */
[----:B--2---:R-:W2:Y:S04]  /*5190*/  LDL.LU.64 R24, [R1] ;  /* 0x0000000001187983 */ /* 0x004ea80000300a00 */
        /* <DEDUP_REMOVED lines=63> */
[----:B------:R-:W-:-:S02]  /*5590*/  ULEA UR13, UR7, UR4, 0xb ;  /* 0x00000004070d7291 */ /* 0x000fc4000f8e583f */
[----:B------:R-:W-:Y:S01]  /*55a0*/  ULEA UR14, UR7, UR5, 0xb ;  /* 0x00000005070e7291 */ /* 0x000fe2000f8e583f */
[----:B------:R-:W-:Y:S01]  /*55b0*/  STL [R1+0x2cc], R17 ;  /* 0x0002cc1101007387 */ /* 0x000fe20000100800 */
[----:B------:R-:W-:Y:S01]  /*55c0*/  UMOV UR9, 0x40000040 ;  /* 0x4000004000097882 */ /* 0x000fe20000000000 */
[----:B------:R-:W-:Y:S02]  /*55d0*/  UMOV UR11, 0x40000040 ;  /* 0x40000040000b7882 */ /* 0x000fe40000000000 */
[----:B------:R-:W-:Y:S01]  /*55e0*/  UMOV UR8, UR13 ;  /* 0x0000000d00087c82 */ /* 0x000fe20008000000 */
[----:B------:R-:W-:Y:S01]  /*55f0*/  STL [R1+0x2c8], R16 ;  /* 0x0002c81001007387 */ /* 0x000fe20000100800 */
[----:B------:R-:W-:-:S03]  /*5600*/  UMOV UR10, UR14 ;  /* 0x0000000e000a7c82 */ /* 0x000fc60008000000 */
[----:B------:R-:W-:Y:S04]  /*5610*/  STL [R1+0x2c4], R3 ;  /* 0x0002c40301007387 */ /* 0x000fe80000100800 */
[----:B------:R3:W-:Y:S04]  /*5620*/  STL [R1+0x2c0], R2 ;  /* 0x0002c00201007387 */ /* 0x0007e80000100800 */
[----:B------:R4:W-:Y:S01]  /*5630*/  STL [R1+0x2bc], R0 ;  /* 0x0002bc0001007387 */ /* 0x0009e20000100800 */
[----:B--2---:R-:W-:-:S06]  /*5640*/  WARPGROUP.ARRIVE ;  /* 0x00000000000079c5 */ /* 0x004fcc0000000000 */
[----:B------:R-:W-:Y:S03]  /*5650*/  HGMMA.64x256x8.F32.TF32 R24, gdesc[UR8], R24, gsb0 ;  /* 0x07e00000081879f0 */ /* 0x000fe60008002818 */
[----:B------:R-:W-:Y:S02]  /*5660*/  WARPGROUP.DEPBAR.LE gsb0, 0x0 ;  /* 0x00008000000079c5 */ /* 0x000fe40000010000 */
[----:B------:R-:W-:Y:S01]  /*5670*/  STL.64 [R1], R24 ;  /* 0x0000001801007387 */ /* 0x000fe20000100a00 */
[----:B---3--:R-:W-:Y:S01]  /*5680*/  IMAD.MOV.U32 R2, RZ, RZ, R150 ;  /* 0x000000ffff027224 */ /* 0x008fe200078e0096 */
[----:B------:R-:W-:Y:S01]  /*5690*/  MOV R12, R140 ;  /* 0x0000008c000c7202 */ /* 0x000fe20000000f00 */
[----:B----4-:R-:W-:Y:S01]  /*56a0*/  IMAD.MOV.U32 R0, RZ, RZ, R151 ;  /* 0x000000ffff007224 */ /* 0x010fe200078e0097 */
[----:B------:R-:W-:Y:S01]  /*56b0*/  STL.64 [R1+0x8], R26 ;  /* 0x0000081a01007387 */ /* 0x000fe20000100a00 */
[----:B01----:R-:W-:Y:S01]  /*56c0*/  IMAD.MOV.U32 R4, RZ, RZ, R148 ;  /* 0x000000ffff047224 */ /* 0x003fe200078e0094 */
        /* <DEDUP_REMOVED lines=28> */
[----:B------:R-:W-:Y:S01]  /*5890*/  STL.64 [R1+0x48], R42 ;  /* 0x0000482a01007387 */ /* 0x000fe20000100a00 */
[----:B------:R-:W-:Y:S02]  /*58a0*/  IMAD.MOV.U32 R19, RZ, RZ, R133 ;  /* 0x000000ffff137224 */ /* 0x000fe400078e0085 */
[----:B------:R-:W-:Y:S01]  /*58b0*/  IMAD.MOV.U32 R22, RZ, RZ, R130 ;  /* 0x000000ffff167224 */ /* 0x000fe200078e0082 */
[----:B------:R0:W-:Y:S01]  /*58c0*/  STL.64 [R1+0x50], R44 ;  /* 0x0000502c01007387 */ /* 0x0001e20000100a00 */
[----:B------:R-:W-:-:S02]  /*58d0*/  IMAD.MOV.U32 R21, RZ, RZ, R131 ;  /* 0x000000ffff157224 */ /* 0x000fc400078e0083 */
[----:B------:R-:W-:Y:S01]  /*58e0*/  IMAD.MOV.U32 R212, RZ, RZ, R128 ;  /* 0x000000ffffd47224 */ /* 0x000fe200078e0080 */
[----:B------:R-:W2:Y:S01]  /*58f0*/  LDL.LU.64 R150, [R1+0x780] ;  /* 0x0007800001967983 */ /* 0x000ea20000300a00 */
[----:B------:R-:W-:Y:S02]  /*5900*/  IMAD.MOV.U32 R23, RZ, RZ, R129 ;  /* 0x000000ffff177224 */ /* 0x000fe400078e0081 */
[----:B------:R-:W-:Y:S01]  /*5910*/  IMAD.MOV.U32 R211, RZ, RZ, R127 ;  /* 0x000000ffffd37224 */ /* 0x000fe200078e007f */
[----:B------:R-:W2:Y:S01]  /*5920*/  LDL.LU.64 R148, [R1+0x778] ;  /* 0x0007780001947983 */ /* 0x000ea20000300a00 */
[----:B------:R-:W-:Y:S02]  /*5930*/  IMAD.MOV.U32 R208, RZ, RZ, R124 ;  /* 0x000000ffffd07224 */ /* 0x000fe400078e007c */
[----:B------:R-:W-:Y:S01]  /*5940*/  IMAD.MOV.U32 R209, RZ, RZ, R125 ;  /* 0x000000ffffd17224 */ /* 0x000fe200078e007d */
[----:B------:R-:W2:Y:S01]  /*5950*/  LDL.LU.64 R146, [R1+0x770] ;  /* 0x0007700001927983 */ /* 0x000ea20000300a00 */
        /* <DEDUP_REMOVED lines=108> */
[----:B------:R-:W-:-:S03]  /*6020*/  IMAD.MOV.U32 R234, RZ, RZ, R47 ;  /* 0x000000ffffea7224 */ /* 0x000fc600078e002f */
        /* <DEDUP_REMOVED lines=14> */
[----:B0-----:R-:W2:Y:S04]  /*6110*/  LDL.LU.64 R44, [R1+0x5d8] ;  /* 0x0005d800012c7983 */ /* 0x001ea80000300a00 */
        /* <DEDUP_REMOVED lines=11> */
[----:B------:R-:W-:-:S02]  /*61d0*/  UMOV UR9, 0x40000040 ;  /* 0x4000004000097882 */ /* 0x000fc40000000000 */
[----:B------:R-:W-:Y:S01]  /*61e0*/  STL [R1+0x580], R152 ;  /* 0x0005809801007387 */ /* 0x000fe20000100800 */
[----:B--2---:R-:W-:-:S06]  /*61f0*/  WARPGROUP.ARRIVE ;  /* 0x00000000000079c5 */ /* 0x004fcc0000000000 */
        /* <DEDUP_REMOVED lines=49> */
[----:B------:R-:W-:Y:S01]  /*6510*/  MOV R146, R219 ;  /* 0x000000db00927202 */ /* 0x000fe20000000f00 */
        /* <DEDUP_REMOVED lines=42> */
[----:B------:R-:W-:Y:S02]  /*67c0*/  UIADD3 UR8, UR13, 0x2, URZ ;  /* 0x000000020d087890 */ /* 0x000fe4000fffe03f */
[----:B------:R-:W-:Y:S01]  /*67d0*/  UIADD3 UR10, UR14, 0x2, URZ ;  /* 0x000000020e0a7890 */ /* 0x000fe2000fffe03f */
[----:B------:R-:W-:Y:S01]  /*67e0*/  UMOV UR9, 0x40000040 ;  /* 0x4000004000097882 */ /* 0x000fe20000000000 */
[----:B------:R-:W-:Y:S01]  /*67f0*/  UMOV UR11, 0x40000040 ;  /* 0x40000040000b7882 */ /* 0x000fe20000000000 */
        /* <DEDUP_REMOVED lines=236> */
[----:B------:R-:W-:Y:S01]  /*76c0*/  STL.64 [R1+0x30], R36 ;  /* 0x0000302401007387 */ /* 0x000fe20000100a00 */
[----:B------:R-:W-:-:S03]  /*76d0*/  IMAD.MOV.U32 R5, RZ, RZ, R150 ;  /* 0x000000ffff057224 */ /* 0x000fc600078e0096 */
[----:B------:R-:W-:Y:S01]  /*76e0*/  STL.64 [R1+0x38], R38 ;  /* 0x0000382601007387 */ /* 0x000fe20000100a00 */
[----:B------:R-:W-:-:S03]  /*76f0*/  IMAD.MOV.U32 R4, RZ, RZ, R151 ;  /* 0x000000ffff047224 */ /* 0x000fc600078e0097 */
[----:B------:R-:W-:Y:S01]  /*7700*/  STL.64 [R1+0x40], R40 ;  /* 0x0000402801007387 */ /* 0x000fe20000100a00 */
[----:B------:R-:W-:-:S03]  /*7710*/  IMAD.MOV.U32 R7, RZ, RZ, R148 ;  /* 0x000000ffff077224 */ /* 0x000fc600078e0094 */
[----:B------:R-:W-:Y:S01]  /*7720*/  STL.64 [R1+0x48], R42 ;  /* 0x0000482a01007387 */ /* 0x000fe20000100a00 */
[----:B------:R-:W-:-:S03]  /*7730*/  IMAD.MOV.U32 R6, RZ, RZ, R149 ;  /* 0x000000ffff067224 */ /* 0x000fc600078e0095 */
[----:B------:R0:W-:Y:S01]  /*7740*/  STL.64 [R1+0x50], R44 ;  /* 0x0000502c01007387 */ /* 0x0001e20000100a00 */
[----:B------:R-:W-:Y:S02]  /*7750*/  IMAD.MOV.U32 R9, RZ, RZ, R146 ;  /* 0x000000ffff097224 */ /* 0x000fe400078e0092 */
[----:B------:R-:W-:Y:S01]  /*7760*/  IMAD.MOV.U32 R8, RZ, RZ, R147 ;  /* 0x000000ffff087224 */ /* 0x000fe200078e0093 */
[----:B------:R-:W3:Y:S01]  /*7770*/  LDL.LU.64 R150, [R1+0x4c8] ;  /* 0x0004c80001967983 */ /* 0x000ee20000300a00 */
[----:B------:R-:W-:Y:S01]  /*7780*/  IMAD.MOV.U32 R11, RZ, RZ, R144 ;  /* 0x000000ffff0b7224 */ /* 0x000fe200078e0090 */
[----:B------:R-:W-:Y:S01]  /*7790*/  MOV R13, R142 ;  /* 0x0000008e000d7202 */ /* 0x000fe20000000f00 */
[----:B------:R-:W-:Y:S01]  /*77a0*/  IMAD.MOV.U32 R10, RZ, RZ, R145 ;  /* 0x000000ffff0a7224 */ /* 0x000fe200078e0091 */
[----:B------:R-:W3:Y:S01]  /*77b0*/  LDL.LU.64 R148, [R1+0x4c0] ;  /* 0x0004c00001947983 */ /* 0x000ee20000300a00 */
[----:B------:R-:W-:-:S03]  /*77c0*/  IMAD.MOV.U32 R12, RZ, RZ, R143 ;  /* 0x000000ffff0c7224 */ /* 0x000fc600078e008f */
[----:B------:R-:W3:Y:S01]  /*77d0*/  LDL.LU.64 R146, [R1+0x4b8] ;  /* 0x0004b80001927983 */ /* 0x000ee20000300a00 */
[----:B------:R-:W-:Y:S02]  /*77e0*/  IMAD.MOV.U32 R15, RZ, RZ, R140 ;  /* 0x000000ffff0f7224 */ /* 0x000fe400078e008c */
        /* <DEDUP_REMOVED lines=352> */
[----:B------:R-:W-:Y:S01]  /*8df0*/  BPT.TRAP 0x1 ;  /* 0x000000040000795c */ /* 0x000fe20000300000 */
.L_x_27:
[----:B-----5:R-:W-:Y:S01]  /*8e00*/  ISETP.NE.AND P1, PT, R17, RZ, PT ;  /* 0x000000ff1100720c */ /* 0x020fe20003f25270 */
[----:B------:R-:W-:Y:S01]  /*8e10*/  IMAD.U32 R4, RZ, RZ, UR12 ;  /* 0x0000000cff047e24 */ /* 0x000fe2000f8e00ff */
[----:B------:R-:W-:-:S11]  /*8e20*/  UISETP.GT.U32.AND UP0, UPT, UR40, 0x1, UPT ;  /* 0x000000012800788c */ /* 0x000fd6000bf04070 */
[----:B------:R-:W-:-:S04]  /*8e30*/  @P1 IMAD R4, R4, 0x8, R0 ;  /* 0x0000000804041824 */ /* 0x000fc800078e0200 */
[----:B------:R-:W-:-:S05]  /*8e40*/  @P1 VIADD R4, R4, 0x18 ;  /* 0x0000001804041836 */ /* 0x000fca0000000000 */
[----:B------:R-:W-:-:S04]  /*8e50*/  @P1 PRMT R4, R152, 0x654, R4 ;  /* 0x0000065498041816 */ /* 0x000fc80000000004 */
[----:B------:R0:W-:Y:S01]  /*8e60*/  @P1 SYNCS.ARRIVE.TRANS64.RED.A1T0 RZ, [R4+URZ], RZ ;  /* 0x000000ff04ff19a7 */ /* 0x0001e2000810043f */
[----:B------:R-:W-:-:S13]  /*8e70*/  PLOP3.LUT P1, PT, PT, PT, UP0, 0x80, 0x0 ;  /* 0x000000000000781c */ /* 0x000fda0003f2f008 */
[----:B0-----:R-:W-:Y:S05]  /*8e80*/  @P1 BRA `(.L_x_28) ;  /* 0x0000000000041947 */ /* 0x001fea0003800000 */
[----:B------:R-:W-:Y:S01]  /*8e90*/  BPT.TRAP 0x1 ;  /* 0x000000040000795c */ /* 0x000fe20000300000 */
.L_x_28:
[----:B------:R-:W-:Y:S02]  /*8ea0*/  UISETP.GT.AND UP2, UPT, UR6, 0x1, UPT ;  /* 0x000000010600788c */ /* 0x000fe4000bf44270 */
[----:B------:R-:W-:Y:S02]  /*8eb0*/  UIADD3 UR7, UR7, 0x1, URZ ;  /* 0x0000000107077890 */ /* 0x000fe4000fffe03f */
[----:B------:R-:W-:Y:S02]  /*8ec0*/  UIADD3 UR12, UR12, 0x1, URZ ;  /* 0x000000010c0c7890 */ /* 0x000fe4000fffe03f */
[----:B------:R-:W-:Y:S01]  /*8ed0*/  PLOP3.LUT P1, PT, PT, PT, UP2, 0x80, 0x0 ;  /* 0x000000000000781c */ /* 0x000fe20003f2f028 */
[----:B------:R-:W-:Y:S02]  /*8ee0*/  UISETP.NE.AND UP0, UPT, UR7, 0x3, UPT ;  /* 0x000000030700788c */ /* 0x000fe4000bf05270 */
[----:B------:R-:W-:Y:S02]  /*8ef0*/  UISETP.NE.AND UP1, UPT, UR12, 0x3, UPT ;  /* 0x000000030c00788c */ /* 0x000fe4000bf25270 */
[----:B------:R-:W-:-:S02]  /*8f00*/  USEL UR8, URZ, 0x1, UP0 ;  /* 0x000000013f087887 */ /* 0x000fc40008000000 */
[----:B------:R-:W-:Y:S02]  /*8f10*/  UIADD3 UR6, UR6, -0x1, URZ ;  /* 0xffffffff06067890 */ /* 0x000fe4000fffe03f */
[----:B------:R-:W-:Y:S02]  /*8f20*/  USEL UR7, UR7, URZ, UP0 ;  /* 0x0000003f07077287 */ /* 0x000fe40008000000 */
[----:B------:R-:W-:Y:S01]  /*8f30*/  USEL UR12, UR12, URZ, UP1 ;  /* 0x0000003f0c0c7287 */ /* 0x000fe20008800000 */
[----:B------:R-:W-:Y:S01]  /*8f40*/  LOP3.LUT R3, R3, UR8, RZ, 0x3c, !PT ;  /* 0x0000000803037c12 */ /* 0x000fe2000f8e3cff */
[----:B------:R-:W-:Y:S10]  /*8f50*/  @P1 BRA `(.L_x_29) ;  /* 0xffffffbc00501947 */ /* 0x000ff4000383ffff */
.L_x_22:
[----:B-----5:R-:W0:Y:S02]  /*8f60*/  LDC R3, c[0x0][0x28c] ;  /* 0x0000a300ff037b82 */ /* 0x020e240000000800 */
[----:B0-----:R-:W-:-:S13]  /*8f70*/  ISETP.GE.AND P1, PT, R3, 0x1, PT ;  /* 0x000000010300780c */ /* 0x001fda0003f26270 */
[----:B------:R-:W-:Y:S05]  /*8f80*/  @!P1 BRA `(.L_x_30) ;  /* 0x0000000000549947 */ /* 0x000fea0003800000 */
[----:B------:R-:W-:Y:S05]  /*8f90*/  @!P0 BRA `(.L_x_31) ;  /* 0x0000000000048947 */ /* 0x000fea0003800000 */
[----:B------:R-:W-:Y:S01]  /*8fa0*/  BPT.TRAP 0x1 ;  /* 0x000000040000795c */ /* 0x000fe20000300000 */
.L_x_31:
[----:B------:R-:W-:Y:S01]  /*8fb0*/  ISETP.NE.AND P0, PT, R17, RZ, PT ;  /* 0x000000ff1100720c */ /* 0x000fe20003f05270 */
[----:B------:R-:W-:-:S12]  /*8fc0*/  BSSY B0, `(.L_x_32) ;  /* 0x000000d000007945 */ /* 0x000fd80003800000 */
[----:B------:R-:W-:Y:S05]  /*8fd0*/  @!P0 BRA `(.L_x_33) ;  /* 0x00000000002c8947 */ /* 0x000fea0003800000 */
[----:B------:R-:W-:-:S04]  /*8fe0*/  UISETP.LT.AND UP0, UPT, UR44, 0x1, UPT ;  /* 0x000000012c00788c */ /* 0x000fc8000bf01270 */
[----:B------:R-:W-:-:S04]  /*8ff0*/  USEL UR6, UR44, 0x1, UP0 ;  /* 0x000000012c067887 */ /* 0x000fc80008000000 */
[----:B------:R-:W-:-:S04]  /*9000*/  UIADD3 UR6, UR39, UR44, -UR6 ;  /* 0x0000002c27067290 */ /* 0x000fc8000fffe806 */
[----:B------:R-:W-:-:S04]  /*9010*/  UIMAD.WIDE.U32 UR4, UR6, -0x55555555, URZ ;  /* 0xaaaaaaab060478a5 */ /* 0x000fc8000f8e003f */
[----:B------:R-:W-:-:S04]  /*9020*/  USHF.R.U32.HI UR4, URZ, 0x1, UR5 ;  /* 0x000000013f047899 */ /* 0x000fc80008011605 */
[----:B------:R-:W-:-:S06]  /*9030*/  UIMAD UR6, UR4, -0x3, UR6 ;  /* 0xfffffffd040678a4 */ /* 0x000fcc000f8e0206 */
[----:B------:R-:W-:-:S05]  /*9040*/  IMAD.U32 R3, RZ, RZ, UR6 ;  /* 0x00000006ff037e24 */ /* 0x000fca000f8e00ff */
[----:B------:R-:W-:-:S05]  /*9050*/  LEA R0, R3, R0, 0x3 ;  /* 0x0000000003007211 */ /* 0x000fca00078e18ff */
[----:B------:R-:W-:-:S05]  /*9060*/  VIADD R0, R0, 0x18 ;  /* 0x0000001800007836 */ /* 0x000fca0000000000 */
[----:B------:R-:W-:-:S04]  /*9070*/  PRMT R0, R152, 0x654, R0 ;  /* 0x0000065498007816 */ /* 0x000fc80000000000 */
[----:B------:R0:W-:Y:S03]  /*9080*/  SYNCS.ARRIVE.TRANS64.RED.A1T0 RZ, [R0+URZ], RZ ;  /* 0x000000ff00ff79a7 */ /* 0x0001e6000810043f */
.L_x_33:
[----:B------:R-:W-:Y:S05]  /*9090*/  BSYNC B0 ;  /* 0x0000000000007941 */ /* 0x000fea0003800000 */
.L_x_32:
[----:B------:R-:W-:-:S06]  /*90a0*/  UISETP.GT.U32.AND UP0, UPT, UR40, 0x1, UPT ;  /* 0x000000012800788c */ /* 0x000fcc000bf04070 */
[----:B------:R-:W-:-:S13]  /*90b0*/  PLOP3.LUT P0, PT, PT, PT, UP0, 0x80, 0x0 ;  /* 0x000000000000781c */ /* 0x000fda0003f0f008 */
[----:B------:R-:W-:Y:S05]  /*90c0*/  @P0 BRA `(.L_x_30) ;  /* 0x0000000000040947 */ /* 0x000fea0003800000 */
[----:B------:R-:W-:Y:S01]  /*90d0*/  BPT.TRAP 0x1 ;  /* 0x000000040000795c */ /* 0x000fe20000300000 */
.L_x_30:
[----:B------:R-:W1:Y:S01]  /*90e0*/  S2R R8, SR_TID.X ;  /* 0x0000000000087919 */ /* 0x000e620000002100 */
[----:B------:R-:W-:Y:S01]  /*90f0*/  IMAD.MOV.U32 R19, RZ, RZ, 0x6540 ;  /* 0x00006540ff137424 */ /* 0x000fe200078e00ff */
[----:B------:R-:W-:Y:S02]  /*9100*/  UIMAD.WIDE UR6, UR41, 0x100, URZ ;  /* 0x00000100290678a5 */ /* 0x000fe4000f8e023f */
[----:B------:R-:W-:Y:S01]  /*9110*/  USHF.R.S32.HI UR10, URZ, 0x1f, UR43 ;  /* 0x0000001f3f0a7899 */ /* 0x000fe2000801142b */
[----:B------:R-:W-:Y:S01]  /*9120*/  ULDC.64 UR8, c[0x0][0x5d0] ;  /* 0x0001740000087ab9 */ /* 0x000fe20000000a00 */
[----:B------:R-:W-:Y:S02]  /*9130*/  USHF.L.U32 UR41, UR41, 0x8, URZ ;  /* 0x0000000829297899 */ /* 0x000fe4000800063f */
[----:B------:R-:W-:Y:S02]  /*9140*/  UIMAD UR4, UR10, UR8, URZ ;  /* 0x000000080a0472a4 */ /* 0x000fe4000f8e023f */
[----:B------:R-:W-:-:S02]  /*9150*/  UIADD3 UR39, UR44, UR39, URZ ;  /* 0x000000272c277290 */ /* 0x000fc4000fffe03f */
[----:B------:R-:W-:Y:S02]  /*9160*/  UIMAD UR4, UR43, UR9, UR4 ;  /* 0x000000092b0472a4 */ /* 0x000fe4000f8e0204 */
[----:B------:R-:W-:Y:S02]  /*9170*/  UISETP.GT.U32.AND UP1, UPT, UR39, 0x2, UPT ;  /* 0x000000022700788c */ /* 0x000fe4000bf24070 */
[----:B------:R-:W-:Y:S02]  /*9180*/  UISETP.GE.U32.AND UP2, UPT, UR44, 0x3, UPT ;  /* 0x000000032c00788c */ /* 0x000fe4000bf46070 */
[----:B------:R-:W-:Y:S01]  /*9190*/  UISETP.LT.U32.AND UP1, UPT, UR44, 0x3, UP1 ;  /* 0x000000032c00788c */ /* 0x000fe20008f21070 */
[--C-:B-1----:R-:W-:Y:S01]  /*91a0*/  SHF.R.U32.HI R4, RZ, 0x7, R8.reuse ;  /* 0x00000007ff047819 */ /* 0x102fe20000011608 */
[----:B------:R-:W-:Y:S01]  /*91b0*/  IMAD.SHL.U32 R18, R8, 0x2, RZ ;  /* 0x0000000208127824 */ /* 0x000fe200078e00ff */
[----:B------:R-:W-:Y:S02]  /*91c0*/  SHF.R.U32.HI R5, RZ, 0x2, R8 ;  /* 0x00000002ff057819 */ /* 0x000fe40000011608 */
[----:B------:R-:W-:-:S02]  /*91d0*/  LOP3.LUT R4, R4, 0x1, RZ, 0xc0, !PT ;  /* 0x0000000104047812 */ /* 0x000fc400078ec0ff */
[----:B------:R-:W-:Y:S02]  /*91e0*/  LOP3.LUT R6, R8, 0x60, RZ, 0xc0, !PT ;  /* 0x0000006008067812 */ /* 0x000fe400078ec0ff */
[----:B------:R-:W-:Y:S01]  /*91f0*/  LOP3.LUT R5, R5, 0x7, RZ, 0xc0, !PT ;  /* 0x0000000705057812 */ /* 0x000fe200078ec0ff */
[----:B------:R-:W-:Y:S01]  /*9200*/  IMAD.SHL.U32 R3, R4, 0x40, RZ ;  /* 0x0000004004037824 */ /* 0x000fe200078e00ff */
[----:B------:R-:W-:Y:S02]  /*9210*/  LOP3.LUT R18, R18, 0x6, RZ, 0xc0, !PT ;  /* 0x0000000612127812 */ /* 0x000fe400078ec0ff */
[----:B------:R-:W-:Y:S02]  /*9220*/  SHF.R.U32.HI R6, RZ, 0x1, R6 ;  /* 0x00000001ff067819 */ /* 0x000fe40000011606 */
[--C-:B------:R-:W-:Y:S02]  /*9230*/  LOP3.LUT R3, R3, 0x40, R5.reuse, 0xe2, !PT ;  /* 0x0000004003037812 */ /* 0x100fe400078ee205 */
[----:B------:R-:W-:Y:S01]  /*9240*/  PRMT R18, R18, R19, UR42 ;  /* 0x0000002a12127e16 */ /* 0x000fe20008000013 */
[----:B------:R-:W-:Y:S01]  /*9250*/  USHF.L.U32 UR42, UR42, 0x8, URZ ;  /* 0x000000082a2a7899 */ /* 0x000fe2000800063f */
[----:B0-----:R-:W-:Y:S01]  /*9260*/  IADD3 R0, RZ, -R6, -R5 ;  /* 0x80000006ff007210 */ /* 0x001fe20007ffe805 */
[----:B------:R-:W-:Y:S01]  /*9270*/  IMAD.MOV.U32 R5, RZ, RZ, -0x2 ;  /* 0xfffffffeff057424 */ /* 0x000fe200078e00ff */
[----:B------:R-:W-:Y:S01]  /*9280*/  LOP3.LUT R3, R3, UR6, R6, 0xfe, !PT ;  /* 0x0000000603037c12 */ /* 0x000fe2000f8efe06 */
[----:B------:R-:W-:Y:S01]  /*9290*/  IMAD.U32 R6, RZ, RZ, UR8 ;  /* 0x00000008ff067e24 */ /* 0x000fe2000f8e00ff */
[----:B------:R-:W-:Y:S01]  /*92a0*/  SHF.R.S32.HI R19, RZ, 0x1f, R18 ;  /* 0x0000001fff137819 */ /* 0x000fe20000011412 */
[----:B------:R-:W-:Y:S01]  /*92b0*/  ULDC UR8, c[0x0][0x284] ;  /* 0x0000a10000087ab9 */ /* 0x000fe20000000800 */
[----:B------:R-:W-:-:S02]  /*92c0*/  IMAD R0, R4, -0x40, R0 ;  /* 0xffffffc004007824 */ /* 0x000fc400078e0200 */
[----:B------:R-:W-:Y:S02]  /*92d0*/  IMAD.U32 R158, RZ, RZ, UR8 ;  /* 0x00000008ff9e7e24 */ /* 0x000fe4000f8e00ff */
[----:B------:R-:W-:-:S03]  /*92e0*/  IMAD.WIDE.U32 R6, R6, UR43, R18 ;  /* 0x0000002b06067c25 */ /* 0x000fc6000f8e0012 */
[----:B------:R-:W-:Y:S01]  /*92f0*/  IADD3 R158, R158, -UR41, R0 ;  /* 0x800000299e9e7c10 */ /* 0x000fe2000fffe000 */
[----:B------:R-:W-:Y:S01]  /*9300*/  VIADD R7, R7, UR4 ;  /* 0x0000000407077c36 */ /* 0x000fe20008000000 */
[----:B------:R-:W-:Y:S01]  /*9310*/  ULDC UR4, c[0x0][0x288] ;  /* 0x0000a20000047ab9 */ /* 0x000fe20000000800 */
[----:B------:R-:W-:Y:S01]  /*9320*/  LOP3.LUT R0, R8, 0x3, RZ, 0xc0, !PT ;  /* 0x0000000308007812 */ /* 0x000fe200078ec0ff */
[----:B------:R-:W-:-:S04]  /*9330*/  UISETP.GE.AND UP0, UPT, UR42, UR4, UPT ;  /* 0x000000042a00728c */ /* 0x000fc8000bf06270 */
[----:B------:R-:W-:Y:S01]  /*9340*/  UISETP.GE.OR UP0, UPT, UR41, UR8, UP0 ;  /* 0x000000082900728c */ /* 0x000fe20008706670 */
[----:B------:R-:W-:Y:S01]  /*9350*/  IMAD R0, R0, R5, UR4 ;  /* 0x0000000400007e24 */ /* 0x000fe2000f8e0205 */
[----:B------:R-:W-:Y:S02]  /*9360*/  UIMAD.WIDE.U32 UR4, UR39, -0x55555555, URZ ;  /* 0xaaaaaaab270478a5 */ /* 0x000fe4000f8e003f */
[----:B------:R-:W-:Y:S01]  /*9370*/  USEL UR8, URZ, 0x1, !UP1 ;  /* 0x000000013f087887 */ /* 0x000fe2000c800000 */
[----:B------:R-:W-:Y:S01]  /*9380*/  VIADD R0, R0, -UR42 ;  /* 0x8000002a00007c36 */ /* 0x000fe20008000000 */
[----:B------:R-:W-:Y:S01]  /*9390*/  PLOP3.LUT P0, PT, PT, PT, UP0, 0x80, 0x0 ;  /* 0x000000000000781c */ /* 0x000fe20003f0f008 */
[----:B------:R-:W-:Y:S02]  /*93a0*/  USHF.R.U32.HI UR4, URZ, 0x1, UR5 ;  /* 0x000000013f047899 */ /* 0x000fe40008011605 */
[----:B------:R-:W-:Y:S02]  /*93b0*/  ULOP3.LUT UR38, UR38, UR8, URZ, 0x3c, !UPT ;  /* 0x0000000826267292 */ /* 0x000fe4000f8e3c3f */
[----:B------:R-:W-:-:S02]  /*93c0*/  UIMAD UR39, UR4, -0x3, UR39 ;  /* 0xfffffffd042778a4 */ /* 0x000fc4000f8e0227 */
[----:B------:R-:W-:Y:S01]  /*93d0*/  @UP2 ULOP3.LUT UR38, UR38, 0x1, UR4, 0x78, !UPT ;  /* 0x0000000126262892 */ /* 0x000fe2000f8e7804 */
[----:B------:R-:W-:-:S05]  /*93e0*/  UMOV UR41, 0xffffffff ;  /* 0xffffffff00297882 */ /* 0x000fca0000000000 */
[----:B------:R-:W-:Y:S06]  /*93f0*/  @P0 BRA `(.L_x_34) ;  /* 0x000000fc00a00947 */ /* 0x000fec0003800000 */
[----:B------:R-:W-:Y:S01]  /*9400*/  FSETP.NEU.AND P0, PT, R16, RZ, PT ;  /* 0x000000ff1000720b */ /* 0x000fe20003f0d000 */
[----:B------:R-:W-:Y:S01]  /*9410*/  ULDC.64 UR8, c[0x0][0x5c8] ;  /* 0x0001720000087ab9 */ /* 0x000fe20000000a00 */
[----:B------:R-:W-:Y:S01]  /*9420*/  ISETP.GT.AND P3, PT, R158, RZ, PT ;  /* 0x000000ff9e00720c */ /* 0x000fe20003f64270 */
[----:B------:R-:W-:Y:S01]  /*9430*/  UIMAD UR4, UR7, UR8, URZ ;  /* 0x00000008070472a4 */ /* 0x000fe2000f8e023f */
[----:B------:R-:W-:Y:S01]  /*9440*/  IMAD.U32 R10, RZ, RZ, UR9 ;  /* 0x00000009ff0a7e24 */ /* 0x000fe2000f8e00ff */
[----:B------:R-:W-:Y:S01]  /*9450*/  BSSY B0, `(.L_x_34) ;  /* 0x0000fe2000007945 */ /* 0x000fe20003800000 */
[----:B------:R-:W-:Y:S01]  /*9460*/  IMAD.WIDE.U32 R6, R3, UR8, R6 ;  /* 0x0000000803067c25 */ /* 0x000fe2000f8e0006 */
[----:B------:R-:W-:-:S03]  /*9470*/  ISETP.GT.AND P1, PT, R0, RZ, P3 ;  /* 0x000000ff0000720c */ /* 0x000fc60001f24270 */
[----:B------:R-:W-:-:S04]  /*9480*/  IMAD R10, R3, R10, UR4 ;  /* 0x00000004030a7e24 */ /* 0x000fc8000f8e020a */
[----:B------:R-:W-:Y:S01]  /*9490*/  IMAD.IADD R10, R7, 0x1, R10 ;  /* 0x00000001070a7824 */ /* 0x000fe200078e020a */
[----:B------:R-:W-:Y:S06]  /*94a0*/  @!P0 BRA `(.L_x_35) ;  /* 0x000000ac003c8947 */ /* 0x000fec0003800000 */
[----:B------:R-:W0:Y:S01]  /*94b0*/  LDC.64 R22, c[0x0][0x5b8] ;  /* 0x00016e00ff167b82 */ /* 0x000e220000000a00 */
[----:B------:R-:W2:Y:S01]  /*94c0*/  LDL.LU R11, [R1] ;  /* 0x00000000010b7983 */ /* 0x000ea20000300800 */
[----:B------:R-:W-:-:S06]  /*94d0*/  ULDC.64 UR4, c[0x0][0x5c0] ;  /* 0x0001700000047ab9 */ /* 0x000fcc0000000a00 */
[----:B------:R-:W1:Y:S08]  /*94e0*/  LDC.64 R14, c[0x0][0x5b0] ;  /* 0x00016c00ff0e7b82 */ /* 0x000e700000000a00 */
[----:B------:R-:W3:Y:S01]  /*94f0*/  LDC.64 R12, c[0x0][0x5a8] ;  /* 0x00016a00ff0c7b82 */ /* 0x000ee20000000a00 */
[C---:B0-----:R-:W-:Y:S02]  /*9500*/  IMAD R159, R22.reuse, UR10, RZ ;  /* 0x0000000a169f7c24 */ /* 0x041fe4000f8e02ff */
[----:B------:R-:W-:-:S04]  /*9510*/  IMAD.WIDE.U32 R154, R22, UR43, R18 ;  /* 0x0000002b169a7c25 */ /* 0x000fc8000f8e0012 */
[----:B------:R-:W-:Y:S01]  /*9520*/  IMAD R159, R23, UR43, R159 ;  /* 0x0000002b179f7c24 */ /* 0x000fe2000f8e029f */
[----:B------:R-:W-:Y:S01]  /*9530*/  MOV R20, R154 ;  /* 0x0000009a00147202 */ /* 0x000fe20000000f00 */
[----:B-1----:R-:W-:Y:S02]  /*9540*/  IMAD R153, R14, UR7, RZ ;  /* 0x000000070e997c24 */ /* 0x002fe4000f8e02ff */
[----:B------:R-:W-:Y:S02]  /*9550*/  IMAD.IADD R21, R155, 0x1, R159 ;  /* 0x000000019b157824 */ /* 0x000fe400078e029f */
[C---:B------:R-:W-:Y:S02]  /*9560*/  IMAD R153, R3.reuse, R15, R153 ;  /* 0x0000000f03997224 */ /* 0x040fe400078e0299 */
[----:B------:R-:W-:-:S04]  /*9570*/  IMAD.WIDE.U32 R4, R3, R14, R20 ;  /* 0x0000000e03047225 */ /* 0x000fc800078e0014 */
[----:B------:R-:W-:Y:S01]  /*9580*/  IMAD.IADD R5, R5, 0x1, R153 ;  /* 0x0000000105057824 */ /* 0x000fe200078e0299 */
[----:B---3--:R-:W-:-:S04]  /*9590*/  LEA R8, P0, R4, R12, 0x2 ;  /* 0x0000000c04087211 */ /* 0x008fc800078010ff */
[----:B------:R-:W-:-:S05]  /*95a0*/  LEA.HI.X R9, R4, R13, R5, 0x2, P0 ;  /* 0x0000000d04097211 */ /* 0x000fca00000f1405 */
[----:B------:R-:W3:Y:S01]  /*95b0*/  @P1 LDG.E.LTC128B R23, desc[UR36][R8.64] ;  /* 0x0000002408171981 */ /* 0x000ee2000c1e1920 */
[C---:B------:R-:W-:Y:S01]  /*95c0*/  LEA R4, P0, R6.reuse, UR4, 0x2 ;  /* 0x0000000406047c11 */ /* 0x040fe2000f8010ff */
[----:B------:R-:W-:Y:S03]  /*95d0*/  BSSY B1, `(.L_x_36) ;  /* 0x0000010000017945 */ /* 0x000fe60003800000 */
[----:B------:R-:W-:Y:S02]  /*95e0*/  LEA.HI.X R5, R6, UR5, R10, 0x2, P0 ;  /* 0x0000000506057c11 */ /* 0x000fe400080f140a */
[----:B---3--:R-:W-:-:S05]  /*95f0*/  LOP3.LUT R7, R23, 0xffffe000, RZ, 0xc0, !PT ;  /* 0xffffe00017077812 */ /* 0x008fca00078ec0ff */
[----:B------:R-:W-:-:S04]  /*9600*/  FMUL R7, R7, R16 ;  /* 0x0000001007077220 */ /* 0x000fc80000400000 */
[----:B--2---:R-:W-:-:S05]  /*9610*/  FFMA R7, R11, R2, R7 ;  /* 0x000000020b077223 */ /* 0x004fca0000000007 */
[----:B------:R-:W-:-:S05]  /*9620*/  F2FP.TF32.F32.PACK_B R7, R7 ;  /* 0x00000007ff07723e */ /* 0x000fca00024050ff */
[----:B------:R0:W-:Y:S02]  /*9630*/  @P1 STG.E desc[UR36][R4.64], R7 ;  /* 0x0000000704001986 */ /* 0x0001e4000c101924 */
[----:B0-----:R-:W-:-:S04]  /*9640*/  IMAD.WIDE.U32 R6, R3, R14, R18 ;  /* 0x0000000e03067225 */ /* 0x001fc800078e0012 */
[----:B------:R-:W-:Y:S02]  /*9650*/  IMAD.IADD R7, R153, 0x1, R7 ;  /* 0x0000000199077824 */ /* 0x000fe400078e0207 */
[----:B------:R-:W-:-:S04]  /*9660*/  IMAD.WIDE.U32 R6, R22, UR43, R6 ;  /* 0x0000002b16067c25 */ /* 0x000fc8000f8e0006 */
[----:B------:R-:W-:Y:S01]  /*9670*/  IMAD.IADD R7, R159, 0x1, R7 ;  /* 0x000000019f077824 */ /* 0x000fe200078e0207 */
[----:B------:R-:W-:-:S04]  /*9680*/  LEA R10, P0, R6, R12, 0x2 ;  /* 0x0000000c060a7211 */ /* 0x000fc800078010ff */
[----:B------:R-:W-:Y:S02]  /*9690*/  LEA.HI.X R11, R6, R13, R7, 0x2, P0 ;  /* 0x0000000d060b7211 */ /* 0x000fe400000f1407 */
[----:B------:R-:W-:-:S13]  /*96a0*/  ISETP.GT.AND P0, PT, R0, 0x1, P3 ;  /* 0x000000010000780c */ /* 0x000fda0001f04270 */
[----:B------:R-:W-:Y:S05]  /*96b0*/  @!P0 BRA `(.L_x_37) ;  /* 0x0000000000048947 */ /* 0x000fea0003800000 */
[----:B------:R0:W5:Y:S02]  /*96c0*/  LDG.E.LTC128B R23, desc[UR36][R10.64+0x4] ;  /* 0x000004240a177981 */ /* 0x000164000c1e1920 */
.L_x_37:
[----:B------:R-:W-:Y:S05]  /*96d0*/  BSYNC B1 ;  /* 0x0000000000017941 */ /* 0x000fea0003800000 */
.L_x_36:
[----:B------:R-:W2:Y:S01]  /*96e0*/  LDL.LU R7, [R1+0x4] ;  /* 0x0000040001077983 */ /* 0x000ea20000300800 */
[----:B-----5:R-:W-:Y:S01]  /*96f0*/  LOP3.LUT R6, R23, 0xffffe000, RZ, 0xc0, !PT ;  /* 0xffffe00017067812 */ /* 0x020fe200078ec0ff */
[C---:B------:R-:W-:Y:S01]  /*9700*/  IMAD.SHL.U32 R156, R14.reuse, 0x8, RZ ;  /* 0x000000080e9c7824 */ /* 0x040fe200078e00ff */
[----:B------:R-:W-:Y:S01]  /*9710*/  SHF.L.U64.HI R157, R14, 0x3, R15 ;  /* 0x000000030e9d7819 */ /* 0x000fe2000001020f */
[----:B------:R-:W3:Y:S02]  /*9720*/  LDL.LU R160, [R1+0x8] ;  /* 0x0000080001a07983 */ /* 0x000ee40000300800 */
[----:B------:R-:W-:-:S04]  /*9730*/  FMUL R6, R6, R16 ;  /* 0x0000001006067220 */ /* 0x000fc80000400000 */
[----:B--2---:R-:W-:-:S05]  /*9740*/  FFMA R6, R7, R2, R6 ;  /* 0x0000000207067223 */ /* 0x004fca0000000006 */
[----:B------:R-:W-:-:S05]  /*9750*/  F2FP.TF32.F32.PACK_B R6, R6 ;  /* 0x00000006ff06723e */ /* 0x000fca00024050ff */
[----:B------:R1:W-:Y:S01]  /*9760*/  @P0 STG.E desc[UR36][R4.64+0x4], R6 ;  /* 0x0000040604000986 */ /* 0x0003e2000c101924 */
[----:B------:R-:W-:-:S04]  /*9770*/  ISETP.GT.AND P0, PT, R158, 0x8, PT ;  /* 0x000000089e00780c */ /* 0x000fc80003f04270 */
[----:B------:R-:W-:Y:S01]  /*9780*/  ISETP.GT.AND P1, PT, R0, RZ, P0 ;  /* 0x000000ff0000720c */ /* 0x000fe20000724270 */
[----:B-1----:R-:W-:-:S04]  /*9790*/  IMAD.WIDE.U32 R6, R3, R14, R156 ;  /* 0x0000000e03067225 */ /* 0x002fc800078e009c */
[----:B------:R-:W-:Y:S01]  /*97a0*/  IMAD.IADD R153, R153, 0x1, R7 ;  /* 0x0000000199997824 */ /* 0x000fe200078e0207 */
[----:B------:R-:W-:-:S05]  /*97b0*/  IADD3 R7, P2, R154, R6, RZ ;  /* 0x000000069a077210 */ /* 0x000fca0007f5e0ff */
[----:B------:R-:W-:Y:S01]  /*97c0*/  IMAD.X R9, R153, 0x1, R21, P2 ;  /* 0x0000000199097824 */ /* 0x000fe200010e0615 */
[----:B------:R-:W-:-:S04]  /*97d0*/  LEA R8, P2, R7, R12, 0x2 ;  /* 0x0000000c07087211 */ /* 0x000fc800078410ff */
[----:B------:R-:W-:-:S05]  /*97e0*/  LEA.HI.X R9, R7, R13, R9, 0x2, P2 ;  /* 0x0000000d07097211 */ /* 0x000fca00010f1409 */
[----:B------:R1:W2:Y:S01]  /*97f0*/  @P1 LDG.E.LTC128B R23, desc[UR36][R8.64] ;  /* 0x0000002408171981 */ /* 0x0002a2000c1e1920 */
[----:B------:R-:W-:Y:S01]  /*9800*/  IADD3 R6, P2, R18, R6, RZ ;  /* 0x0000000612067210 */ /* 0x000fe20007f5e0ff */
[----:B------:R-:W-:Y:S01]  /*9810*/  IMAD.U32 R161, RZ, RZ, UR8 ;  /* 0x00000008ffa17e24 */ /* 0x000fe2000f8e00ff */
[----:B------:R-:W-:Y:S01]  /*9820*/  ISETP.GT.AND P4, PT, R0, 0x1, P0 ;  /* 0x000000010000780c */ /* 0x000fe20000784270 */
[----:B------:R-:W-:Y:S02]  /*9830*/  BSSY B1, `(.L_x_38) ;  /* 0x0000013000017945 */ /* 0x000fe40003800000 */
[----:B------:R-:W-:Y:S02]  /*9840*/  IMAD.X R7, R19, 0x1, R153, P2 ;  /* 0x0000000113077824 */ /* 0x000fe400010e0699 */
[----:B------:R-:W-:Y:S02]  /*9850*/  IMAD.SHL.U32 R161, R161, 0x20, RZ ;  /* 0x00000020a1a17824 */ /* 0x000fe400078e00ff */
[----:B------:R-:W-:-:S04]  /*9860*/  IMAD.WIDE.U32 R6, R22, UR43, R6 ;  /* 0x0000002b16067c25 */ /* 0x000fc8000f8e0006 */
[----:B------:R-:W-:Y:S01]  /*9870*/  IMAD.IADD R7, R159, 0x1, R7 ;  /* 0x000000019f077824 */ /* 0x000fe200078e0207 */
[----:B-1----:R-:W-:-:S04]  /*9880*/  LEA R8, P2, R6, R12, 0x2 ;  /* 0x0000000c06087211 */ /* 0x002fc800078410ff */
[----:B------:R-:W-:Y:S01]  /*9890*/  LEA.HI.X R9, R6, R13, R7, 0x2, P2 ;  /* 0x0000000d06097211 */ /* 0x000fe200010f1407 */
[----:B------:R-:W-:Y:S01]  /*98a0*/  IMAD.U32 R6, RZ, RZ, UR8 ;  /* 0x00000008ff067e24 */ /* 0x000fe2000f8e00ff */
[----:B--2---:R-:W-:-:S05]  /*98b0*/  LOP3.LUT R153, R23, 0xffffe000, RZ, 0xc0, !PT ;  /* 0xffffe00017997812 */ /* 0x004fca00078ec0ff */
[----:B------:R-:W-:-:S04]  /*98c0*/  FMUL R153, R153, R16 ;  /* 0x0000001099997220 */ /* 0x000fc80000400000 */
[----:B---3--:R-:W-:Y:S01]  /*98d0*/  FFMA R153, R160, R2, R153 ;  /* 0x00000002a0997223 */ /* 0x008fe20000000099 */
[----:B------:R-:W-:-:S04]  /*98e0*/  IMAD.U32 R160, RZ, RZ, UR9 ;  /* 0x00000009ffa07e24 */ /* 0x000fc8000f8e00ff */
[----:B------:R-:W-:Y:S02]  /*98f0*/  F2FP.TF32.F32.PACK_B R153, R153 ;  /* 0x00000099ff99723e */ /* 0x000fe400024050ff */
[----:B------:R-:W-:Y:S02]  /*9900*/  SHF.L.U64.HI R160, R6, 0x5, R160 ;  /* 0x0000000506a07819 */ /* 0x000fe400000102a0 */
[----:B------:R-:W-:-:S04]  /*9910*/  IADD3 R6, P2, R161, R4, RZ ;  /* 0x00000004a1067210 */ /* 0x000fc80007f5e0ff */
[----:B------:R-:W-:-:S05]  /*9920*/  IADD3.X R7, R160, R5, RZ, P2, !PT ;  /* 0x00000005a0077210 */ /* 0x000fca00017fe4ff */
[----:B------:R1:W-:Y:S01]  /*9930*/  @P1 STG.E desc[UR36][R6.64], R153 ;  /* 0x0000009906001986 */ /* 0x0003e2000c101924 */
[----:B------:R-:W-:Y:S05]  /*9940*/  @!P4 BRA `(.L_x_39) ;  /* 0x000000000004c947 */ /* 0x000fea0003800000 */
[----:B------:R2:W5:Y:S02]  /*9950*/  LDG.E.LTC128B R23, desc[UR36][R8.64+0x4] ;  /* 0x0000042408177981 */ /* 0x000564000c1e1920 */
.L_x_39:
[----:B------:R-:W-:Y:S05]  /*9960*/  BSYNC B1 ;  /* 0x0000000000017941 */ /* 0x000fea0003800000 */
.L_x_38:
[----:B------:R-:W3:Y:S01]  /*9970*/  LDL.LU R162, [R1+0xc] ;  /* 0x00000c0001a27983 */ /* 0x000ee20000300800 */
[----:B-1---5:R-:W-:Y:S01]  /*9980*/  LOP3.LUT R153, R23, 0xffffe000, RZ, 0xc0, !PT ;  /* 0xffffe00017997812 */ /* 0x022fe200078ec0ff */
[----:B------:R-:W-:Y:S01]  /*9990*/  BSSY B1, `(.L_x_40) ;  /* 0x0000009000017945 */ /* 0x000fe20003800000 */
[----:B------:R-:W-:-:S03]  /*99a0*/  ISETP.GT.AND P1, PT, R0, 0x8, P3 ;  /* 0x000000080000780c */ /* 0x000fc60001f24270 */
[----:B------:R-:W-:-:S04]  /*99b0*/  FMUL R153, R153, R16 ;  /* 0x0000001099997220 */ /* 0x000fc80000400000 */
[----:B---3--:R-:W-:-:S05]  /*99c0*/  FFMA R153, R162, R2, R153 ;  /* 0x00000002a2997223 */ /* 0x008fca0000000099 */
[----:B------:R-:W-:-:S05]  /*99d0*/  F2FP.TF32.F32.PACK_B R153, R153 ;  /* 0x00000099ff99723e */ /* 0x000fca00024050ff */
[----:B------:R1:W-:Y:S02]  /*99e0*/  @P4 STG.E desc[UR36][R6.64+0x4], R153 ;  /* 0x0000049906004986 */ /* 0x0003e4000c101924 */
[----:B-1----:R-:W-:Y:S01]  /*99f0*/  IMAD.MOV.U32 R153, RZ, RZ, R23 ;  /* 0x000000ffff997224 */ /* 0x002fe200078e0017 */
[----:B------:R-:W-:Y:S06]  /*9a00*/  @!P1 BRA `(.L_x_41) ;  /* 0x0000000000049947 */ /* 0x000fec0003800000 */
[----:B------:R1:W5:Y:S02]  /*9a10*/  LDG.E.LTC128B R153, desc[UR36][R10.64+0x20] ;  /* 0x000020240a997981 */ /* 0x000364000c1e1920 */
.L_x_41:
[----:B------:R-:W-:Y:S05]  /*9a20*/  BSYNC B1 ;  /* 0x0000000000017941 */ /* 0x000fea0003800000 */
.L_x_40:
[----:B------:R-:W3:Y:S01]  /*9a30*/  LDL.LU R162, [R1+0x10] ;  /* 0x0000100001a27983 */ /* 0x000ee20000300800 */
[----:B-----5:R-:W-:Y:S01]  /*9a40*/  LOP3.LUT R23, R153, 0xffffe000, RZ, 0xc0, !PT ;  /* 0xffffe00099177812 */ /* 0x020fe200078ec0ff */
[----:B------:R-:W-:Y:S01]  /*9a50*/  BSSY B1, `(.L_x_42) ;  /* 0x0000008000017945 */ /* 0x000fe20003800000 */
[----:B------:R-:W-:-:S03]  /*9a60*/  ISETP.GT.AND P2, PT, R0, 0x9, P3 ;  /* 0x000000090000780c */ /* 0x000fc60001f44270 */
[----:B------:R-:W-:-:S04]  /*9a70*/  FMUL R23, R23, R16 ;  /* 0x0000001017177220 */ /* 0x000fc80000400000 */
[----:B---3--:R-:W-:-:S05]  /*9a80*/  FFMA R23, R162, R2, R23 ;  /* 0x00000002a2177223 */ /* 0x008fca0000000017 */
[----:B------:R-:W-:-:S05]  /*9a90*/  F2FP.TF32.F32.PACK_B R23, R23 ;  /* 0x00000017ff17723e */ /* 0x000fca00024050ff */
[----:B------:R3:W-:Y:S01]  /*9aa0*/  @P1 STG.E desc[UR36][R4.64+0x20], R23 ;  /* 0x0000201704001986 */ /* 0x0007e2000c101924 */
[----:B------:R-:W-:Y:S05]  /*9ab0*/  @!P2 BRA `(.L_x_43) ;  /* 0x000000000004a947 */ /* 0x000fea0003800000 */
[----:B------:R4:W5:Y:S02]  /*9ac0*/  LDG.E.LTC128B R153, desc[UR36][R10.64+0x24] ;  /* 0x000024240a997981 */ /* 0x000964000c1e1920 */
.L_x_43:
[----:B------:R-:W-:Y:S05]  /*9ad0*/  BSYNC B1 ;  /* 0x0000000000017941 */ /* 0x000fea0003800000 */
.L_x_42:
[----:B------:R-:W2:Y:S01]  /*9ae0*/  LDL.LU R162, [R1+0x14] ;  /* 0x0000140001a27983 */ /* 0x000ea20000300800 */
[----:B---3-5:R-:W-:Y:S01]  /*9af0*/  LOP3.LUT R23, R153, 0xffffe000, RZ, 0xc0, !PT ;  /* 0xffffe00099177812 */ /* 0x028fe200078ec0ff */
[----:B------:R-:W-:Y:S01]  /*9b00*/  BSSY B1, `(.L_x_44) ;  /* 0x0000008000017945 */ /* 0x000fe20003800000 */
[----:B------:R-:W-:-:S03]  /*9b10*/  ISETP.GT.AND P1, PT, R0, 0x8, P0 ;  /* 0x000000080000780c */ /* 0x000fc60000724270 */
[----:B------:R-:W-:-:S04]  /*9b20*/  FMUL R23, R23, R16 ;  /* 0x0000001017177220 */ /* 0x000fc80000400000 */
[----:B--2---:R-:W-:-:S05]  /*9b30*/  FFMA R23, R162, R2, R23 ;  /* 0x00000002a2177223 */ /* 0x004fca0000000017 */
[----:B------:R-:W-:-:S05]  /*9b40*/  F2FP.TF32.F32.PACK_B R23, R23 ;  /* 0x00000017ff17723e */ /* 0x000fca00024050ff */
[----:B------:R2:W-:Y:S01]  /*9b50*/  @P2 STG.E desc[UR36][R4.64+0x24], R23 ;  /* 0x0000241704002986 */ /* 0x0005e2000c101924 */
[----:B------:R-:W-:Y:S05]  /*9b60*/  @!P1 BRA `(.L_x_45) ;  /* 0x0000000000049947 */ /* 0x000fea0003800000 */
[----:B------:R3:W5:Y:S02]  /*9b70*/  LDG.E.LTC128B R153, desc[UR36][R8.64+0x20] ;  /* 0x0000202408997981 */ /* 0x000764000c1e1920 */
.L_x_45:
[----:B------:R-:W-:Y:S05]  /*9b80*/  BSYNC B1 ;  /* 0x0000000000017941 */ /* 0x000fea0003800000 */
.L_x_44:
[----:B------:R-:W4:Y:S01]  /*9b90*/  LDL.LU R162, [R1+0x18] ;  /* 0x0000180001a27983 */ /* 0x000f220000300800 */
[----:B--2--5:R-:W-:Y:S01]  /*9ba0*/  LOP3.LUT R23, R153, 0xffffe000, RZ, 0xc0, !PT ;  /* 0xffffe00099177812 */ /* 0x024fe200078ec0ff */
[----:B------:R-:W-:Y:S01]  /*9bb0*/  BSSY B1, `(.L_x_46) ;  /* 0x0000008000017945 */ /* 0x000fe20003800000 */
[----:B------:R-:W-:-:S03]  /*9bc0*/  ISETP.GT.AND P2, PT, R0, 0x9, P0 ;  /* 0x000000090000780c */ /* 0x000fc60000744270 */
[----:B------:R-:W-:-:S04]  /*9bd0*/  FMUL R23, R23, R16 ;  /* 0x0000001017177220 */ /* 0x000fc80000400000 */
[----:B----4-:R-:W-:-:S05]  /*9be0*/  FFMA R23, R162, R2, R23 ;  /* 0x00000002a2177223 */ /* 0x010fca0000000017 */
[----:B------:R-:W-:-:S05]  /*9bf0*/  F2FP.TF32.F32.PACK_B R23, R23 ;  /* 0x00000017ff17723e */ /* 0x000fca00024050ff */
[----:B------:R2:W-:Y:S01]  /*9c00*/  @P1 STG.E desc[UR36][R6.64+0x20], R23 ;  /* 0x0000201706001986 */ /* 0x0005e2000c101924 */
[----:B------:R-:W-:Y:S05]  /*9c10*/  @!P2 BRA `(.L_x_47) ;  /* 0x000000000004a947 */ /* 0x000fea0003800000 */
[----:B------:R4:W5:Y:S02]  /*9c20*/  LDG.E.LTC128B R153, desc[UR36][R8.64+0x24] ;  /* 0x0000242408997981 */ /* 0x000964000c1e1920 */
.L_x_47:
[----:B------:R-:W-:Y:S05]  /*9c30*/  BSYNC B1 ;  /* 0x0000000000017941 */ /* 0x000fea0003800000 */
.L_x_46:
[----:B------:R-:W3:Y:S01]  /*9c40*/  LDL.LU R162, [R1+0x1c] ;  /* 0x00001c0001a27983 */ /* 0x000ee20000300800 */
[----:B--2--5:R-:W-:Y:S01]  /*9c50*/  LOP3.LUT R23, R153, 0xffffe000, RZ, 0xc0, !PT ;  /* 0xffffe00099177812 */ /* 0x024fe200078ec0ff */
        /* <DEDUP_REMOVED lines=8> */
.L_x_49:
[----:B------:R-:W-:Y:S05]  /*9ce0*/  BSYNC B1 ;  /* 0x0000000000017941 */ /* 0x000fea0003800000 */
.L_x_48:
        /* <DEDUP_REMOVED lines=10> */
.L_x_51:
[----:B------:R-:W-:Y:S05]  /*9d90*/  BSYNC B1 ;  /* 0x0000000000017941 */ /* 0x000fea0003800000 */
.L_x_50:
        /* <DEDUP_REMOVED lines=10> */
.L_x_53:
[----:B------:R-:W-:Y:S05]  /*9e40*/  BSYNC B1 ;  /* 0x0000000000017941 */ /* 0x000fea0003800000 */
.L_x_52:
        /* <DEDUP_REMOVED lines=10> */
.L_x_55:
[----:B------:R-:W-:Y:S05]  /*9ef0*/  BSYNC B1 ;  /* 0x0000000000017941 */ /* 0x000fea0003800000 */
.L_x_54:
        /* <DEDUP_REMOVED lines=10> */
.L_x_57:
[----:B------:R-:W-:Y:S05]  /*9fa0*/  BSYNC B1 ;  /* 0x0000000000017941 */ /* 0x000fea0003800000 */
.L_x_56:
        /* <DEDUP_REMOVED lines=10> */
.L_x_59:
[----:B------:R-:W-:Y:S05]  /*a050*/  BSYNC B1 ;  /* 0x0000000000017941 */ /* 0x000fea0003800000 */
.L_x_58:
        /* <DEDUP_REMOVED lines=10> */
.L_x_61:
[----:B------:R-:W-:Y:S05]  /*a100*/  BSYNC B1 ;  /* 0x0000000000017941 */ /* 0x000fea0003800000 */
.L_x_60:
        /* <DEDUP_REMOVED lines=10> */
.L_x_63:
[----:B------:R-:W-:Y:S05]  /*a1b0*/  BSYNC B1 ;  /* 0x0000000000017941 */ /* 0x000fea0003800000 */
.L_x_62:
        /* <DEDUP_REMOVED lines=10> */
.L_x_65:
[----:B------:R-:W-:Y:S05]  /*a260*/  BSYNC B1 ;  /* 0x0000000000017941 */ /* 0x000fea0003800000 */
.L_x_64:
        /* <DEDUP_REMOVED lines=10> */
.L_x_67:
[----:B------:R-:W-:Y:S05]  /*a310*/  BSYNC B1 ;  /* 0x0000000000017941 */ /* 0x000fea0003800000 */
.L_x_66:
        /* <DEDUP_REMOVED lines=10> */
.L_x_69:
[----:B------:R-:W-:Y:S05]  /*a3c0*/  BSYNC B1 ;  /* 0x0000000000017941 */ /* 0x000fea0003800000 */
.L_x_68:
        /* <DEDUP_REMOVED lines=10> */
.L_x_71:
[----:B------:R-:W-:Y:S05]  /*a470*/  BSYNC B1 ;  /* 0x0000000000017941 */ /* 0x000fea0003800000 */
.L_x_70:
        /* <DEDUP_REMOVED lines=10> */
.L_x_73:
[----:B------:R-:W-:Y:S05]  /*a520*/  BSYNC B1 ;  /* 0x0000000000017941 */ /* 0x000fea0003800000 */
.L_x_72:
        /* <DEDUP_REMOVED lines=10> */
.L_x_75:
[----:B------:R-:W-:Y:S05]  /*a5d0*/  BSYNC B1 ;  /* 0x0000000000017941 */ /* 0x000fea0003800000 */
.L_x_74:
        /* <DEDUP_REMOVED lines=10> */
.L_x_77:
[----:B------:R-:W-:Y:S05]  /*a680*/  BSYNC B1 ;  /* 0x0000000000017941 */ /* 0x000fea0003800000 */
.L_x_76:
        /* <DEDUP_REMOVED lines=10> */
.L_x_79:
[----:B------:R-:W-:Y:S05]  /*a730*/  BSYNC B1 ;  /* 0x0000000000017941 */ /* 0x000fea0003800000 */
.L_x_78:
        /* <DEDUP_REMOVED lines=10> */
.L_x_81:
[----:B------:R-:W-:Y:S05]  /*a7e0*/  BSYNC B1 ;  /* 0x0000000000017941 */ /* 0x000fea0003800000 */
.L_x_80:
        /* <DEDUP_REMOVED lines=10> */
.L_x_83:
[----:B------:R-:W-:Y:S05]  /*a890*/  BSYNC B1 ;  /* 0x0000000000017941 */ /* 0x000fea0003800000 */
.L_x_82:
        /* <DEDUP_REMOVED lines=10> */
.L_x_85:
[----:B------:R-:W-:Y:S05]  /*a940*/  BSYNC B1 ;  /* 0x0000000000017941 */ /* 0x000fea0003800000 */
.L_x_84:
        /* <DEDUP_REMOVED lines=10> */
.L_x_87:
[----:B------:R-:W-:Y:S05]  /*a9f0*/  BSYNC B1 ;  /* 0x0000000000017941 */ /* 0x000fea0003800000 */
.L_x_86:
        /* <DEDUP_REMOVED lines=10> */
.L_x_89:
[----:B------:R-:W-:Y:S05]  /*aaa0*/  BSYNC B1 ;  /* 0x0000000000017941 */ /* 0x000fea0003800000 */
.L_x_88:
        /* <DEDUP_REMOVED lines=10> */
.L_x_91:
[----:B------:R-:W-:Y:S05]  /*ab50*/  BSYNC B1 ;  /* 0x0000000000017941 */ /* 0x000fea0003800000 */
.L_x_90:
        /* <DEDUP_REMOVED lines=10> */
.L_x_93:
[----:B------:R-:W-:Y:S05]  /*ac00*/  BSYNC B1 ;  /* 0x0000000000017941 */ /* 0x000fea0003800000 */
.L_x_92:
        /* <DEDUP_REMOVED lines=10> */
.L_x_95:
[----:B------:R-:W-:Y:S05]  /*acb0*/  BSYNC B1 ;  /* 0x0000000000017941 */ /* 0x000fea0003800000 */
.L_x_94:
        /* <DEDUP_REMOVED lines=10> */
.L_x_97:
[----:B------:R-:W-:Y:S05]  /*ad60*/  BSYNC B1 ;  /* 0x0000000000017941 */ /* 0x000fea0003800000 */
.L_x_96:
        /* <DEDUP_REMOVED lines=10> */
.L_x_99:
[----:B------:R-:W-:Y:S05]  /*ae10*/  BSYNC B1 ;  /* 0x0000000000017941 */ /* 0x000fea0003800000 */
.L_x_98:
        /* <DEDUP_REMOVED lines=10> */
.L_x_101:
[----:B------:R-:W-:Y:S05]  /*aec0*/  BSYNC B1 ;  /* 0x0000000000017941 */ /* 0x000fea0003800000 */
.L_x_100:
        /* <DEDUP_REMOVED lines=10> */
.L_x_103:
[----:B------:R-:W-:Y:S05]  /*af70*/  BSYNC B1 ;  /* 0x0000000000017941 */ /* 0x000fea0003800000 */
.L_x_102:
        /* <DEDUP_REMOVED lines=10> */
.L_x_105:
[----:B------:R-:W-:Y:S05]  /*b020*/  BSYNC B1 ;  /* 0x0000000000017941 */ /* 0x000fea0003800000 */
.L_x_104:
        /* <DEDUP_REMOVED lines=10> */
.L_x_107:
[----:B------:R-:W-:Y:S05]  /*b0d0*/  BSYNC B1 ;  /* 0x0000000000017941 */ /* 0x000fea0003800000 */
.L_x_106:
        /* <DEDUP_REMOVED lines=10> */
.L_x_109:
[----:B------:R-:W-:Y:S05]  /*b180*/  BSYNC B1 ;  /* 0x0000000000017941 */ /* 0x000fea0003800000 */
.L_x_108:
        /* <DEDUP_REMOVED lines=10> */
.L_x_111:
[----:B------:R-:W-:Y:S05]  /*b230*/  BSYNC B1 ;  /* 0x0000000000017941 */ /* 0x000fea0003800000 */
.L_x_110:
        /* <DEDUP_REMOVED lines=10> */
.L_x_113:
[----:B------:R-:W-:Y:S05]  /*b2e0*/  BSYNC B1 ;  /* 0x0000000000017941 */ /* 0x000fea0003800000 */
.L_x_112:
        /* <DEDUP_REMOVED lines=10> */
.L_x_115:
[----:B------:R-:W-:Y:S05]  /*b390*/  BSYNC B1 ;  /* 0x0000000000017941 */ /* 0x000fea0003800000 */
.L_x_114:
        /* <DEDUP_REMOVED lines=10> */
.L_x_117:
[----:B------:R-:W-:Y:S05]  /*b440*/  BSYNC B1 ;  /* 0x0000000000017941 */ /* 0x000fea0003800000 */
.L_x_116:
        /* <DEDUP_REMOVED lines=10> */
.L_x_119:
[----:B------:R-:W-:Y:S05]  /*b4f0*/  BSYNC B1 ;  /* 0x0000000000017941 */ /* 0x000fea0003800000 */
.L_x_118:
        /* <DEDUP_REMOVED lines=10> */
.L_x_121:
[----:B------:R-:W-:Y:S05]  /*b5a0*/  BSYNC B1 ;  /* 0x0000000000017941 */ /* 0x000fea0003800000 */
.L_x_120:
        /* <DEDUP_REMOVED lines=10> */
.L_x_123:
[----:B------:R-:W-:Y:S05]  /*b650*/  BSYNC B1 ;  /* 0x0000000000017941 */ /* 0x000fea0003800000 */
.L_x_122:
        /* <DEDUP_REMOVED lines=10> */
.L_x_125:
[----:B------:R-:W-:Y:S05]  /*b700*/  BSYNC B1 ;  /* 0x0000000000017941 */ /* 0x000fea0003800000 */
.L_x_124:
        /* <DEDUP_REMOVED lines=10> */
.L_x_127:
[----:B------:R-:W-:Y:S05]  /*b7b0*/  BSYNC B1 ;  /* 0x0000000000017941 */ /* 0x000fea0003800000 */
.L_x_126:
        /* <DEDUP_REMOVED lines=10> */
.L_x_129:
[----:B------:R-:W-:Y:S05]  /*b860*/  BSYNC B1 ;  /* 0x0000000000017941 */ /* 0x000fea0003800000 */
.L_x_128:
        /* <DEDUP_REMOVED lines=10> */
.L_x_131:
[----:B------:R-:W-:Y:S05]  /*b910*/  BSYNC B1 ;  /* 0x0000000000017941 */ /* 0x000fea0003800000 */
.L_x_130:
        /* <DEDUP_REMOVED lines=10> */
.L_x_133:
[----:B------:R-:W-:Y:S05]  /*b9c0*/  BSYNC B1 ;  /* 0x0000000000017941 */ /* 0x000fea0003800000 */
.L_x_132:
        /* <DEDUP_REMOVED lines=10> */
.L_x_135:
[----:B------:R-:W-:Y:S05]  /*ba70*/  BSYNC B1 ;  /* 0x0000000000017941 */ /* 0x000fea0003800000 */
.L_x_134:
        /* <DEDUP_REMOVED lines=10> */
.L_x_137:
[----:B------:R-:W-:Y:S05]  /*bb20*/  BSYNC B1 ;  /* 0x0000000000017941 */ /* 0x000fea0003800000 */
.L_x_136:
        /* <DEDUP_REMOVED lines=10> */
.L_x_139:
[----:B------:R-:W-:Y:S05]  /*bbd0*/  BSYNC B1 ;  /* 0x0000000000017941 */ /* 0x000fea0003800000 */
.L_x_138:
        /* <DEDUP_REMOVED lines=10> */
.L_x_141:
[----:B------:R-:W-:Y:S05]  /*bc80*/  BSYNC B1 ;  /* 0x0000000000017941 */ /* 0x000fea0003800000 */
.L_x_140:
        /* <DEDUP_REMOVED lines=10> */
.L_x_143:
[----:B------:R-:W-:Y:S05]  /*bd30*/  BSYNC B1 ;  /* 0x0000000000017941 */ /* 0x000fea0003800000 */
.L_x_142:
        /* <DEDUP_REMOVED lines=10> */
.L_x_145:
[----:B------:R-:W-:Y:S05]  /*bde0*/  BSYNC B1 ;  /* 0x0000000000017941 */ /* 0x000fea0003800000 */
.L_x_144:
        /* <DEDUP_REMOVED lines=10> */
.L_x_147:
[----:B------:R-:W-:Y:S05]  /*be90*/  BSYNC B1 ;  /* 0x0000000000017941 */ /* 0x000fea0003800000 */
.L_x_146:
        /* <DEDUP_REMOVED lines=10> */
.L_x_149:
[----:B------:R-:W-:Y:S05]  /*bf40*/  BSYNC B1 ;  /* 0x0000000000017941 */ /* 0x000fea0003800000 */
.L_x_148:
        /* <DEDUP_REMOVED lines=10> */
.L_x_151:
[----:B------:R-:W-:Y:S05]  /*bff0*/  BSYNC B1 ;  /* 0x0000000000017941 */ /* 0x000fea0003800000 */
.L_x_150:
        /* <DEDUP_REMOVED lines=10> */
.L_x_153:
[----:B------:R-:W-:Y:S05]  /*c0a0*/  BSYNC B1 ;  /* 0x0000000000017941 */ /* 0x000fea0003800000 */
.L_x_152:
        /* <DEDUP_REMOVED lines=10> */
.L_x_155:
[----:B------:R-:W-:Y:S05]  /*c150*/  BSYNC B1 ;  /* 0x0000000000017941 */ /* 0x000fea0003800000 */
.L_x_154:
        /* <DEDUP_REMOVED lines=10> */
.L_x_157:
[----:B------:R-:W-:Y:S05]  /*c200*/  BSYNC B1 ;  /* 0x0000000000017941 */ /* 0x000fea0003800000 */
.L_x_156:
        /* <DEDUP_REMOVED lines=10> */
.L_x_159:
[----:B------:R-:W-:Y:S05]  /*c2b0*/  BSYNC B1 ;  /* 0x0000000000017941 */ /* 0x000fea0003800000 */
.L_x_158:
        /* <DEDUP_REMOVED lines=10> */
.L_x_161:
[----:B------:R-:W-:Y:S05]  /*c360*/  BSYNC B1 ;  /* 0x0000000000017941 */ /* 0x000fea0003800000 */
.L_x_160:
        /* <DEDUP_REMOVED lines=10> */
.L_x_163:
[----:B------:R-:W-:Y:S05]  /*c410*/  BSYNC B1 ;  /* 0x0000000000017941 */ /* 0x000fea0003800000 */
.L_x_162:
        /* <DEDUP_REMOVED lines=10> */
.L_x_165:
[----:B------:R-:W-:Y:S05]  /*c4c0*/  BSYNC B1 ;  /* 0x0000000000017941 */ /* 0x000fea0003800000 */
.L_x_164:
        /* <DEDUP_REMOVED lines=10> */
.L_x_167:
[----:B------:R-:W-:Y:S05]  /*c570*/  BSYNC B1 ;  /* 0x0000000000017941 */ /* 0x000fea0003800000 */
.L_x_166:
        /* <DEDUP_REMOVED lines=10> */
.L_x_169:
[----:B------:R-:W-:Y:S05]  /*c620*/  BSYNC B1 ;  /* 0x0000000000017941 */ /* 0x000fea0003800000 */
.L_x_168:
        /* <DEDUP_REMOVED lines=10> */
.L_x_171:
[----:B------:R-:W-:Y:S05]  /*c6d0*/  BSYNC B1 ;  /* 0x0000000000017941 */ /* 0x000fea0003800000 */
.L_x_170:
        /* <DEDUP_REMOVED lines=10> */
.L_x_173:
[----:B------:R-:W-:Y:S05]  /*c780*/  BSYNC B1 ;  /* 0x0000000000017941 */ /* 0x000fea0003800000 */
.L_x_172:
        /* <DEDUP_REMOVED lines=10> */
.L_x_175:
[----:B------:R-:W-:Y:S05]  /*c830*/  BSYNC B1 ;  /* 0x0000000000017941 */ /* 0x000fea0003800000 */
.L_x_174:
        /* <DEDUP_REMOVED lines=10> */
.L_x_177:
[----:B------:R-:W-:Y:S05]  /*c8e0*/  BSYNC B1 ;  /* 0x0000000000017941 */ /* 0x000fea0003800000 */
.L_x_176:
        /* <DEDUP_REMOVED lines=10> */
.L_x_179:
[----:B------:R-:W-:Y:S05]  /*c990*/  BSYNC B1 ;  /* 0x0000000000017941 */ /* 0x000fea0003800000 */
.L_x_178:
        /* <DEDUP_REMOVED lines=10> */
.L_x_181:
[----:B------:R-:W-:Y:S05]  /*ca40*/  BSYNC B1 ;  /* 0x0000000000017941 */ /* 0x000fea0003800000 */
.L_x_180:
        /* <DEDUP_REMOVED lines=10> */
.L_x_183:
[----:B------:R-:W-:Y:S05]  /*caf0*/  BSYNC B1 ;  /* 0x0000000000017941 */ /* 0x000fea0003800000 */
.L_x_182:
        /* <DEDUP_REMOVED lines=10> */
.L_x_185:
[----:B------:R-:W-:Y:S05]  /*cba0*/  BSYNC B1 ;  /* 0x0000000000017941 */ /* 0x000fea0003800000 */
.L_x_184:
        /* <DEDUP_REMOVED lines=10> */
.L_x_187:
[----:B------:R-:W-:Y:S05]  /*cc50*/  BSYNC B1 ;  /* 0x0000000000017941 */ /* 0x000fea0003800000 */
.L_x_186:
        /* <DEDUP_REMOVED lines=10> */
.L_x_189:
[----:B------:R-:W-:Y:S05]  /*cd00*/  BSYNC B1 ;  /* 0x0000000000017941 */ /* 0x000fea0003800000 */
.L_x_188:
        /* <DEDUP_REMOVED lines=10> */
.L_x_191:
[----:B------:R-:W-:Y:S05]  /*cdb0*/  BSYNC B1 ;  /* 0x0000000000017941 */ /* 0x000fea0003800000 */
.L_x_190:
        /* <DEDUP_REMOVED lines=10> */
.L_x_193:
[----:B------:R-:W-:Y:S05]  /*ce60*/  BSYNC B1 ;  /* 0x0000000000017941 */ /* 0x000fea0003800000 */
.L_x_192:
        /* <DEDUP_REMOVED lines=10> */
.L_x_195:
[----:B------:R-:W-:Y:S05]  /*cf10*/  BSYNC B1 ;  /* 0x0000000000017941 */ /* 0x000fea0003800000 */
.L_x_194:
        /* <DEDUP_REMOVED lines=10> */
.L_x_197:
[----:B------:R-:W-:Y:S05]  /*cfc0*/  BSYNC B1 ;  /* 0x0000000000017941 */ /* 0x000fea0003800000 */
.L_x_196:
        /* <DEDUP_REMOVED lines=10> */
.L_x_199:
[----:B------:R-:W-:Y:S05]  /*d070*/  BSYNC B1 ;  /* 0x0000000000017941 */ /* 0x000fea0003800000 */
.L_x_198:
        /* <DEDUP_REMOVED lines=10> */
.L_x_201:
[----:B------:R-:W-:Y:S05]  /*d120*/  BSYNC B1 ;  /* 0x0000000000017941 */ /* 0x000fea0003800000 */
.L_x_200:
        /* <DEDUP_REMOVED lines=10> */
.L_x_203:
[----:B------:R-:W-:Y:S05]  /*d1d0*/  BSYNC B1 ;  /* 0x0000000000017941 */ /* 0x000fea0003800000 */
.L_x_202:
        /* <DEDUP_REMOVED lines=10> */
.L_x_205:
[----:B------:R-:W-:Y:S05]  /*d280*/  BSYNC B1 ;  /* 0x0000000000017941 */ /* 0x000fea0003800000 */
.L_x_204:
        /* <DEDUP_REMOVED lines=10> */
.L_x_207:
[----:B------:R-:W-:Y:S05]  /*d330*/  BSYNC B1 ;  /* 0x0000000000017941 */ /* 0x000fea0003800000 */
.L_x_206:
        /* <DEDUP_REMOVED lines=10> */
.L_x_209:
[----:B------:R-:W-:Y:S05]  /*d3e0*/  BSYNC B1 ;  /* 0x0000000000017941 */ /* 0x000fea0003800000 */
.L_x_208:
        /* <DEDUP_REMOVED lines=10> */
.L_x_211:
[----:B------:R-:W-:Y:S05]  /*d490*/  BSYNC B1 ;  /* 0x0000000000017941 */ /* 0x000fea0003800000 */
.L_x_210:
        /* <DEDUP_REMOVED lines=10> */
.L_x_213:
[----:B------:R-:W-:Y:S05]  /*d540*/  BSYNC B1 ;  /* 0x0000000000017941 */ /* 0x000fea0003800000 */
.L_x_212:
        /* <DEDUP_REMOVED lines=10> */
.L_x_215:
[----:B------:R-:W-:Y:S05]  /*d5f0*/  BSYNC B1 ;  /* 0x0000000000017941 */ /* 0x000fea0003800000 */
.L_x_214:
        /* <DEDUP_REMOVED lines=10> */
.L_x_217:
[----:B------:R-:W-:Y:S05]  /*d6a0*/  BSYNC B1 ;  /* 0x0000000000017941 */ /* 0x000fea0003800000 */
.L_x_216:
        /* <DEDUP_REMOVED lines=10> */
.L_x_219:
[----:B------:R-:W-:Y:S05]  /*d750*/  BSYNC B1 ;  /* 0x0000000000017941 */ /* 0x000fea0003800000 */
.L_x_218:
        /* <DEDUP_REMOVED lines=10> */
.L_x_221:
[----:B------:R-:W-:Y:S05]  /*d800*/  BSYNC B1 ;  /* 0x0000000000017941 */ /* 0x000fea0003800000 */
.L_x_220:
        /* <DEDUP_REMOVED lines=10> */
.L_x_223:
[----:B------:R-:W-:Y:S05]  /*d8b0*/  BSYNC B1 ;  /* 0x0000000000017941 */ /* 0x000fea0003800000 */
.L_x_222:
        /* <DEDUP_REMOVED lines=10> */
.L_x_225:
[----:B------:R-:W-:Y:S05]  /*d960*/  BSYNC B1 ;  /* 0x0000000000017941 */ /* 0x000fea0003800000 */
.L_x_224:
        /* <DEDUP_REMOVED lines=10> */
.L_x_227:
[----:B------:R-:W-:Y:S05]  /*da10*/  BSYNC B1 ;  /* 0x0000000000017941 */ /* 0x000fea0003800000 */
.L_x_226:
        /* <DEDUP_REMOVED lines=10> */
.L_x_229:
[----:B------:R-:W-:Y:S05]  /*dac0*/  BSYNC B1 ;  /* 0x0000000000017941 */ /* 0x000fea0003800000 */
.L_x_228:
        /* <DEDUP_REMOVED lines=10> */
.L_x_231:
[----:B------:R-:W-:Y:S05]  /*db70*/  BSYNC B1 ;  /* 0x0000000000017941 */ /* 0x000fea0003800000 */
.L_x_230:
        /* <DEDUP_REMOVED lines=10> */
.L_x_233:
[----:B------:R-:W-:Y:S05]  /*dc20*/  BSYNC B1 ;  /* 0x0000000000017941 */ /* 0x000fea0003800000 */
.L_x_232:
        /* <DEDUP_REMOVED lines=10> */
.L_x_235:
[----:B------:R-:W-:Y:S05]  /*dcd0*/  BSYNC B1 ;  /* 0x0000000000017941 */ /* 0x000fea0003800000 */
.L_x_234:
        /* <DEDUP_REMOVED lines=10> */
.L_x_237:
[----:B------:R-:W-:Y:S05]  /*dd80*/  BSYNC B1 ;  /* 0x0000000000017941 */ /* 0x000fea0003800000 */
.L_x_236:
        /* <DEDUP_REMOVED lines=10> */
.L_x_239:
[----:B------:R-:W-:Y:S05]  /*de30*/  BSYNC B1 ;  /* 0x0000000000017941 */ /* 0x000fea0003800000 */
.L_x_238:
        /* <DEDUP_REMOVED lines=10> */
.L_x_241:
[----:B------:R-:W-:Y:S05]  /*dee0*/  BSYNC B1 ;  /* 0x0000000000017941 */ /* 0x000fea0003800000 */
.L_x_240:
        /* <DEDUP_REMOVED lines=10> */
.L_x_243:
[----:B------:R-:W-:Y:S05]  /*df90*/  BSYNC B1 ;  /* 0x0000000000017941 */ /* 0x000fea0003800000 */
.L_x_242:
        /* <DEDUP_REMOVED lines=10> */
.L_x_245:
[----:B------:R-:W-:Y:S05]  /*e040*/  BSYNC B1 ;  /* 0x0000000000017941 */ /* 0x000fea0003800000 */
.L_x_244:
        /* <DEDUP_REMOVED lines=10> */
.L_x_247:
[----:B------:R-:W-:Y:S05]  /*e0f0*/  BSYNC B1 ;  /* 0x0000000000017941 */ /* 0x000fea0003800000 */
.L_x_246:
        /* <DEDUP_REMOVED lines=10> */
.L_x_249:
[----:B------:R-:W-:Y:S05]  /*e1a0*/  BSYNC B1 ;  /* 0x0000000000017941 */ /* 0x000fea0003800000 */
.L_x_248:
        /* <DEDUP_REMOVED lines=10> */
.L_x_251:
[----:B------:R-:W-:Y:S05]  /*e250*/  BSYNC B1 ;  /* 0x0000000000017941 */ /* 0x000fea0003800000 */
.L_x_250:
        /* <DEDUP_REMOVED lines=10> */
.L_x_253:
[----:B------:R-:W-:Y:S05]  /*e300*/  BSYNC B1 ;  /* 0x0000000000017941 */ /* 0x000fea0003800000 */
.L_x_252:
        /* <DEDUP_REMOVED lines=10> */
.L_x_255:
[----:B------:R-:W-:Y:S05]  /*e3b0*/  BSYNC B1 ;  /* 0x0000000000017941 */ /* 0x000fea0003800000 */
.L_x_254:
        /* <DEDUP_REMOVED lines=10> */
.L_x_257:
[----:B------:R-:W-:Y:S05]  /*e460*/  BSYNC B1 ;  /* 0x0000000000017941 */ /* 0x000fea0003800000 */
.L_x_256:
        /* <DEDUP_REMOVED lines=10> */
.L_x_259:
[----:B------:R-:W-:Y:S05]  /*e510*/  BSYNC B1 ;  /* 0x0000000000017941 */ /* 0x000fea0003800000 */
.L_x_258:
        /* <DEDUP_REMOVED lines=10> */
.L_x_261:
[----:B------:R-:W-:Y:S05]  /*e5c0*/  BSYNC B1 ;  /* 0x0000000000017941 */ /* 0x000fea0003800000 */
.L_x_260:
        /* <DEDUP_REMOVED lines=10> */
.L_x_263:
[----:B------:R-:W-:Y:S05]  /*e670*/  BSYNC B1 ;  /* 0x0000000000017941 */ /* 0x000fea0003800000 */
.L_x_262:
        /* <DEDUP_REMOVED lines=10> */
.L_x_265:
[----:B------:R-:W-:Y:S05]  /*e720*/  BSYNC B1 ;  /* 0x0000000000017941 */ /* 0x000fea0003800000 */
.L_x_264:
        /* <DEDUP_REMOVED lines=10> */
.L_x_267:
[----:B------:R-:W-:Y:S05]  /*e7d0*/  BSYNC B1 ;  /* 0x0000000000017941 */ /* 0x000fea0003800000 */
.L_x_266:
        /* <DEDUP_REMOVED lines=10> */
.L_x_269:
[----:B------:R-:W-:Y:S05]  /*e880*/  BSYNC B1 ;  /* 0x0000000000017941 */ /* 0x000fea0003800000 */
.L_x_268:
        /* <DEDUP_REMOVED lines=10> */
.L_x_271:
[----:B------:R-:W-:Y:S05]  /*e930*/  BSYNC B1 ;  /* 0x0000000000017941 */ /* 0x000fea0003800000 */
.L_x_270:
        /* <DEDUP_REMOVED lines=10> */
.L_x_273:
[----:B------:R-:W-:Y:S05]  /*e9e0*/  BSYNC B1 ;  /* 0x0000000000017941 */ /* 0x000fea0003800000 */
.L_x_272:
        /* <DEDUP_REMOVED lines=10> */
.L_x_275:
[----:B------:R-:W-:Y:S05]  /*ea90*/  BSYNC B1 ;  /* 0x0000000000017941 */ /* 0x000fea0003800000 */
.L_x_274:
        /* <DEDUP_REMOVED lines=10> */
.L_x_277:
[----:B------:R-:W-:Y:S05]  /*eb40*/  BSYNC B1 ;  /* 0x0000000000017941 */ /* 0x000fea0003800000 */
.L_x_276:
        /* <DEDUP_REMOVED lines=10> */
.L_x_279:
[----:B------:R-:W-:Y:S05]  /*ebf0*/  BSYNC B1 ;  /* 0x0000000000017941 */ /* 0x000fea0003800000 */
.L_x_278:
        /* <DEDUP_REMOVED lines=10> */
.L_x_281:
[----:B------:R-:W-:Y:S05]  /*eca0*/  BSYNC B1 ;  /* 0x0000000000017941 */ /* 0x000fea0003800000 */
.L_x_280:
        /* <DEDUP_REMOVED lines=10> */
.L_x_283:
[----:B------:R-:W-:Y:S05]  /*ed50*/  BSYNC B1 ;  /* 0x0000000000017941 */ /* 0x000fea0003800000 */
.L_x_282:
[----:B01-34-:R-:W3:Y:S01]  /*ed60*/  LDL.LU R10, [R1+0x1f4] ;  /* 0x0001f400010a7983 */ /* 0x01bee20000300800 */
        /* <DEDUP_REMOVED lines=9> */
.L_x_285:
[----:B------:R-:W-:Y:S05]  /*ee00*/  BSYNC B1 ;  /* 0x0000000000017941 */ /* 0x000fea0003800000 */
.L_x_284:
[----:B------:R-:W3:Y:S01]  /*ee10*/  LDL.LU R10, [R1+0x1f8] ;  /* 0x0001f800010a7983 */ /* 0x000ee20000300800 */
[----:B0----5:R-:W-:Y:S01]  /*ee20*/  LOP3.LUT R11, R153, 0xffffe000, RZ, 0xc0, !PT ;  /* 0xffffe000990b7812 */ /* 0x021fe200078ec0ff */
[----:B------:R-:W-:Y:S01]  /*ee30*/  BSSY B1, `(.L_x_286) ;  /* 0x000000b000017945 */ /* 0x000fe20003800000 */
[----:B------:R-:W-:Y:S02]  /*ee40*/  ISETP.GT.AND P1, PT, R0, 0xf9, P0 ;  /* 0x000000f90000780c */ /* 0x000fe40000724270 */
[----:B------:R-:W-:Y:S01]  /*ee50*/  IADD3 R169, P2, R3, 0x80, RZ ;  /* 0x0000008003a97810 */ /* 0x000fe20007f5e0ff */
[----:B------:R-:W-:-:S04]  /*ee60*/  FMUL R11, R11, R16 ;  /* 0x000000100b0b7220 */ /* 0x000fc80000400000 */
[----:B------:R-:W-:Y:S02]  /*ee70*/  IMAD.X R3, RZ, RZ, UR7, P2 ;  /* 0x00000007ff037e24 */ /* 0x000fe400090e06ff */
[----:B---3--:R-:W-:Y:S02]  /*ee80*/  FFMA R11, R10, R2, R11 ;  /* 0x000000020a0b7223 */ /* 0x008fe4000000000b */
[----:B------:R-:W-:-:S03]  /*ee90*/  IMAD R10, R3, R14, RZ ;  /* 0x0000000e030a7224 */ /* 0x000fc600078e02ff */
[----:B------:R-:W-:-:S05]  /*eea0*/  F2FP.TF32.F32.PACK_B R11, R11 ;  /* 0x0000000bff0b723e */ /* 0x000fca00024050ff */
[----:B------:R0:W-:Y:S01]  /*eeb0*/  @P4 STG.E desc[UR36][R6.64+0x3e0], R11 ;  /* 0x0003e00b06004986 */ /* 0x0001e2000c101924 */
[----:B------:R-:W-:Y:S05]  /*eec0*/  @!P1 BRA `(.L_x_287) ;  /* 0x0000000000049947 */ /* 0x000fea0003800000 */
[----:B------:R3:W5:Y:S02]  /*eed0*/  LDG.E.LTC128B R153, desc[UR36][R8.64+0x3e4] ;  /* 0x0003e42408997981 */ /* 0x000764000c1e1920 */
.L_x_287:
[----:B------:R-:W-:Y:S05]  /*eee0*/  BSYNC B1 ;  /* 0x0000000000017941 */ /* 0x000fea0003800000 */
.L_x_286:
[----:B0-----:R-:W4:Y:S01]  /*eef0*/  LDL.LU R11, [R1+0x1fc] ;  /* 0x0001fc00010b7983 */ /* 0x001f220000300800 */
[----:B-----5:R-:W-:Y:S01]  /*ef00*/  LOP3.LUT R3, R153, 0xffffe000, RZ, 0xc0, !PT ;  /* 0xffffe00099037812 */ /* 0x020fe200078ec0ff */
[C---:B--2---:R-:W-:Y:S01]  /*ef10*/  IMAD R23, R169.reuse, R15, R10 ;  /* 0x0000000fa9177224 */ /* 0x044fe200078e020a */
[----:B------:R-:W-:Y:S01]  /*ef20*/  ISETP.GT.AND P0, PT, R158, 0x80, PT ;  /* 0x000000809e00780c */ /* 0x000fe20003f04270 */
[----:B-1-3--:R-:W-:-:S04]  /*ef30*/  IMAD.WIDE.U32 R8, R169, R14, R20 ;  /* 0x0000000ea9087225 */ /* 0x00afc800078e0014 */
[----:B------:R-:W-:Y:S01]  /*ef40*/  FMUL R3, R3, R16 ;  /* 0x0000001003037220 */ /* 0x000fe20000400000 */
[----:B------:R-:W-:Y:S01]  /*ef50*/  ISETP.GT.AND P4, PT, R0, RZ, P0 ;  /* 0x000000ff0000720c */ /* 0x000fe20000784270 */
[----:B------:R-:W-:Y:S01]  /*ef60*/  IMAD.IADD R9, R9, 0x1, R23 ;  /* 0x0000000109097824 */ /* 0x000fe200078e0217 */
[----:B------:R-:W-:Y:S01]  /*ef70*/  LEA R10, P2, R8, R12, 0x2 ;  /* 0x0000000c080a7211 */ /* 0x000fe200078410ff */
[----:B----4-:R-:W-:-:S03]  /*ef80*/  FFMA R15, R11, R2, R3 ;  /* 0x000000020b0f7223 */ /* 0x010fc60000000003 */
[----:B------:R-:W-:Y:S02]  /*ef90*/  LEA.HI.X R11, R8, R13, R9, 0x2, P2 ;  /* 0x0000000d080b7211 */ /* 0x000fe400010f1409 */
[----:B------:R-:W-:-:S05]  /*efa0*/  F2FP.TF32.F32.PACK_B R15, R15 ;  /* 0x0000000fff0f723e */ /* 0x000fca00024050ff */
[----:B------:R0:W-:Y:S04]  /*efb0*/  @P1 STG.E desc[UR36][R6.64+0x3e4], R15 ;  /* 0x0003e40f06001986 */ /* 0x0001e8000c101924 */
[----:B------:R-:W2:Y:S01]  /*efc0*/  @P4 LDG.E.LTC128B R153, desc[UR36][R10.64] ;  /* 0x000000240a994981 */ /* 0x000ea2000c1e1920 */
[----:B------:R-:W-:Y:S01]  /*efd0*/  IMAD.WIDE.U32 R8, R169, R14, R18 ;  /* 0x0000000ea9087225 */ /* 0x000fe200078e0012 */
[----:B------:R-:W-:Y:S01]  /*efe0*/  ISETP.GT.AND P2, PT, R0, 0x1, P0 ;  /* 0x000000010000780c */ /* 0x000fe20000744270 */
[----:B------:R-:W-:Y:S02]  /*eff0*/  BSSY B1, `(.L_x_288) ;  /* 0x0000014000017945 */ /* 0x000fe40003800000 */
[----:B------:R-:W-:Y:S02]  /*f000*/  IMAD.U32 R165, RZ, RZ, UR8 ;  /* 0x00000008ffa57e24 */ /* 0x000fe4000f8e00ff */
[----:B------:R-:W-:-:S02]  /*f010*/  IMAD.IADD R9, R23, 0x1, R9 ;  /* 0x0000000117097824 */ /* 0x000fc400078e0209 */
[----:B------:R-:W-:Y:S02]  /*f020*/  IMAD.U32 R167, RZ, RZ, UR8 ;  /* 0x00000008ffa77e24 */ /* 0x000fe4000f8e00ff */
[----:B------:R-:W-:Y:S02]  /*f030*/  IMAD.U32 R164, RZ, RZ, UR9 ;  /* 0x00000009ffa47e24 */ /* 0x000fe4000f8e00ff */
[----:B------:R-:W-:Y:S02]  /*f040*/  IMAD.SHL.U32 R165, R165, 0x200, RZ ;  /* 0x00000200a5a57824 */ /* 0x000fe400078e00ff */
[----:B------:R-:W-:Y:S01]  /*f050*/  IMAD.WIDE.U32 R162, R22, UR43, R8 ;  /* 0x0000002b16a27c25 */ /* 0x000fe2000f8e0008 */
[----:B------:R-:W-:Y:S02]  /*f060*/  SHF.L.U64.HI R167, R167, 0x9, R164 ;  /* 0x00000009a7a77819 */ /* 0x000fe400000102a4 */
[----:B------:R-:W-:Y:S02]  /*f070*/  IADD3 R8, P1, R165, R4, RZ ;  /* 0x00000004a5087210 */ /* 0x000fe40007f3e0ff */
[----:B0-----:R-:W-:-:S03]  /*f080*/  LEA R6, P3, R162, R12, 0x2 ;  /* 0x0000000ca2067211 */ /* 0x001fc600078610ff */
[----:B------:R-:W-:Y:S01]  /*f090*/  IMAD.X R9, R167, 0x1, R5, P1 ;  /* 0x00000001a7097824 */ /* 0x000fe200008e0605 */
[----:B--2---:R-:W-:-:S05]  /*f0a0*/  LOP3.LUT R3, R153, 0xffffe000, RZ, 0xc0, !PT ;  /* 0xffffe00099037812 */ /* 0x004fca00078ec0ff */
[----:B------:R-:W-:-:S04]  /*f0b0*/  FMUL R3, R3, R16 ;  /* 0x0000001003037220 */ /* 0x000fc80000400000 */
[----:B------:R-:W-:Y:S01]  /*f0c0*/  FFMA R11, R24, R2, R3 ;  /* 0x00000002180b7223 */ /* 0x000fe20000000003 */
[----:B------:R-:W-:-:S04]  /*f0d0*/  IMAD.IADD R3, R159, 0x1, R163 ;  /* 0x000000019f037824 */ /* 0x000fc800078e02a3 */
[----:B------:R-:W-:Y:S02]  /*f0e0*/  F2FP.TF32.F32.PACK_B R11, R11 ;  /* 0x0000000bff0b723e */ /* 0x000fe400024050ff */
[----:B------:R-:W-:-:S03]  /*f0f0*/  LEA.HI.X R7, R162, R13, R3, 0x2, P3 ;  /* 0x0000000da2077211 */ /* 0x000fc600018f1403 */
[----:B------:R0:W-:Y:S01]  /*f100*/  @P4 STG.E desc[UR36][R8.64], R11 ;  /* 0x0000000b08004986 */ /* 0x0001e2000c101924 */
[----:B------:R-:W-:Y:S05]  /*f110*/  @!P2 BRA `(.L_x_289) ;  /* 0x000000000004a947 */ /* 0x000fea0003800000 */
[----:B------:R1:W5:Y:S02]  /*f120*/  LDG.E.LTC128B R153, desc[UR36][R6.64+0x4] ;  /* 0x0000042406997981 */ /* 0x000364000c1e1920 */
.L_x_289:
[----:B------:R-:W-:Y:S05]  /*f130*/  BSYNC B1 ;  /* 0x0000000000017941 */ /* 0x000fea0003800000 */
.L_x_288:
[----:B-----5:R-:W-:Y:S01]  /*f140*/  LOP3.LUT R3, R153, 0xffffe000, RZ, 0xc0, !PT ;  /* 0xffffe00099037812 */ /* 0x020fe200078ec0ff */
[----:B------:R-:W-:Y:S01]  /*f150*/  IMAD.WIDE.U32 R14, R169, R14, R156 ;  /* 0x0000000ea90e7225 */ /* 0x000fe200078e009c */
[----:B------:R-:W-:Y:S01]  /*f160*/  ISETP.GT.AND P1, PT, R158, 0x88, PT ;  /* 0x000000889e00780c */ /* 0x000fe20003f24270 */
[----:B------:R-:W-:Y:S02]  /*f170*/  BSSY B1, `(.L_x_290) ;  /* 0x000000f000017945 */ /* 0x000fe40003800000 */
[----:B------:R-:W-:Y:S01]  /*f180*/  FMUL R10, R3, R16 ;  /* 0x00000010030a7220 */ /* 0x000fe20000400000 */
[----:B------:R-:W-:Y:S01]  /*f190*/  ISETP.GT.AND P3, PT, R0, RZ, P1 ;  /* 0x000000ff0000720c */ /* 0x000fe20000f64270 */
[----:B------:R-:W-:Y:S01]  /*f1a0*/  IMAD.IADD R23, R23, 0x1, R15 ;  /* 0x0000000117177824 */ /* 0x000fe200078e020f */
[----:B------:R-:W-:Y:S01]  /*f1b0*/  IADD3 R154, P4, R154, R14, RZ ;  /* 0x0000000e9a9a7210 */ /* 0x000fe20007f9e0ff */
[----:B------:R-:W-:Y:S01]  /*f1c0*/  FFMA R25, R25, R2, R10 ;  /* 0x0000000219197223 */ /* 0x000fe2000000000a */
[----:B------:R-:W-:-:S03]  /*f1d0*/  IADD3 R14, P5, R18, R14, RZ ;  /* 0x0000000e120e7210 */ /* 0x000fc60007fbe0ff */
[----:B------:R-:W-:Y:S01]  /*f1e0*/  IMAD.X R20, R23, 0x1, R21, P4 ;  /* 0x0000000117147824 */ /* 0x000fe200020e0615 */
[----:B------:R-:W-:Y:S02]  /*f1f0*/  F2FP.TF32.F32.PACK_B R25, R25 ;  /* 0x00000019ff19723e */ /* 0x000fe400024050ff */
[C---:B------:R-:W-:Y:S02]  /*f200*/  LEA R10, P4, R154.reuse, R12, 0x2 ;  /* 0x0000000c9a0a7211 */ /* 0x040fe400078810ff */
[----:B------:R-:W-:Y:S01]  /*f210*/  IADD3.X R15, R19, R23, RZ, P5, !PT ;  /* 0x00000017130f7210 */ /* 0x000fe20002ffe4ff */
[----:B------:R2:W-:Y:S01]  /*f220*/  @P2 STG.E desc[UR36][R8.64+0x4], R25 ;  /* 0x0000041908002986 */ /* 0x0005e2000c101924 */
[----:B0-----:R-:W-:Y:S01]  /*f230*/  LEA.HI.X R11, R154, R13, R20, 0x2, P4 ;  /* 0x0000000d9a0b7211 */ /* 0x001fe200020f1414 */
[----:B------:R-:W-:Y:S08]  /*f240*/  @!P3 BRA `(.L_x_291) ;  /* 0x000000000004b947 */ /* 0x000ff00003800000 */
[----:B------:R0:W5:Y:S02]  /*f250*/  LDG.E.LTC128B R153, desc[UR36][R10.64] ;  /* 0x000000240a997981 */ /* 0x000164000c1e1920 */
.L_x_291:
[----:B------:R-:W-:Y:S05]  /*f260*/  BSYNC B1 ;  /* 0x0000000000017941 */ /* 0x000fea0003800000 */
.L_x_290:
[----:B-----5:R-:W-:Y:S01]  /*f270*/  LOP3.LUT R3, R153, 0xffffe000, RZ, 0xc0, !PT ;  /* 0xffffe00099037812 */ /* 0x020fe200078ec0ff */
[----:B------:R-:W-:Y:S01]  /*f280*/  IMAD.WIDE.U32 R22, R22, UR43, R14 ;  /* 0x0000002b16167c25 */ /* 0x000fe2000f8e000e */
[----:B0-----:R-:W-:Y:S01]  /*f290*/  IADD3 R10, P2, R8, R161, RZ ;  /* 0x000000a1080a7210 */ /* 0x001fe20007f5e0ff */
[----:B------:R-:W-:Y:S01]  /*f2a0*/  BSSY B1, `(.L_x_292) ;  /* 0x000000c000017945 */ /* 0x000fe20003800000 */
[----:B------:R-:W-:Y:S01]  /*f2b0*/  ISETP.GT.AND P5, PT, R0, 0x1, P1 ;  /* 0x000000010000780c */ /* 0x000fe20000fa4270 */
[----:B------:R-:W-:Y:S01]  /*f2c0*/  FMUL R3, R3, R16 ;  /* 0x0000001003037220 */ /* 0x000fe20000400000 */
[----:B------:R-:W-:Y:S01]  /*f2d0*/  IMAD.IADD R159, R159, 0x1, R23 ;  /* 0x000000019f9f7824 */ /* 0x000fe200078e0217 */
[----:B------:R-:W-:Y:S01]  /*f2e0*/  LEA R12, P4, R22, R12, 0x2 ;  /* 0x0000000c160c7211 */ /* 0x000fe200078810ff */
[----:B------:R-:W-:Y:S02]  /*f2f0*/  IMAD.X R11, R9, 0x1, R160, P2 ;  /* 0x00000001090b7824 */ /* 0x000fe400010e06a0 */
[----:B------:R-:W-:Y:S01]  /*f300*/  FFMA R3, R26, R2, R3 ;  /* 0x000000021a037223 */ /* 0x000fe20000000003 */
[----:B------:R-:W-:-:S04]  /*f310*/  LEA.HI.X R13, R22, R13, R159, 0x2, P4 ;  /* 0x0000000d160d7211 */ /* 0x000fc800020f149f */
[----:B------:R-:W-:-:S05]  /*f320*/  F2FP.TF32.F32.PACK_B R3, R3 ;  /* 0x00000003ff03723e */ /* 0x000fca00024050ff */
[----:B------:R0:W-:Y:S01]  /*f330*/  @P3 STG.E desc[UR36][R10.64], R3 ;  /* 0x000000030a003986 */ /* 0x0001e2000c101924 */
[----:B------:R-:W-:Y:S05]  /*f340*/  @!P5 BRA `(.L_x_293) ;  /* 0x000000000004d947 */ /* 0x000fea0003800000 */
[----:B------:R3:W5:Y:S02]  /*f350*/  LDG.E.LTC128B R153, desc[UR36][R12.64+0x4] ;  /* 0x000004240c997981 */ /* 0x000764000c1e1920 */
.L_x_293:
[----:B------:R-:W-:Y:S05]  /*f360*/  BSYNC B1 ;  /* 0x0000000000017941 */ /* 0x000fea0003800000 */
.L_x_292:
[----:B0----5:R-:W-:Y:S01]  /*f370*/  LOP3.LUT R3, R153, 0xffffe000, RZ, 0xc0, !PT ;  /* 0xffffe00099037812 */ /* 0x021fe200078ec0ff */
[----:B------:R-:W-:Y:S01]  /*f380*/  BSSY B1, `(.L_x_294) ;  /* 0x0000008000017945 */ /* 0x000fe20003800000 */
[----:B------:R-:W-:-:S03]  /*f390*/  ISETP.GT.AND P2, PT, R0, 0x8, P0 ;  /* 0x000000080000780c */ /* 0x000fc60000744270 */
[----:B------:R-:W-:-:S04]  /*f3a0*/  FMUL R14, R3, R16 ;  /* 0x00000010030e7220 */ /* 0x000fc80000400000 */
[----:B------:R-:W-:-:S05]  /*f3b0*/  FFMA R27, R27, R2, R14 ;  /* 0x000000021b1b7223 */ /* 0x000fca000000000e */
[----:B------:R-:W-:-:S05]  /*f3c0*/  F2FP.TF32.F32.PACK_B R27, R27 ;  /* 0x0000001bff1b723e */ /* 0x000fca00024050ff */
[----:B------:R0:W-:Y:S01]  /*f3d0*/  @P5 STG.E desc[UR36][R10.64+0x4], R27 ;  /* 0x0000041b0a005986 */ /* 0x0001e2000c101924 */
[----:B------:R-:W-:Y:S05]  /*f3e0*/  @!P2 BRA `(.L_x_295) ;  /* 0x000000000004a947 */ /* 0x000fea0003800000 */
[----:B------:R4:W5:Y:S02]  /*f3f0*/  LDG.E.LTC128B R153, desc[UR36][R6.64+0x20] ;  /* 0x0000202406997981 */ /* 0x000964000c1e1920 */
.L_x_295:
[----:B------:R-:W-:Y:S05]  /*f400*/  BSYNC B1 ;  /* 0x0000000000017941 */ /* 0x000fea0003800000 */
.L_x_294:
[----:B-----5:R-:W-:Y:S01]  /*f410*/  LOP3.LUT R3, R153, 0xffffe000, RZ, 0xc0, !PT ;  /* 0xffffe00099037812 */ /* 0x020fe200078ec0ff */
        /* <DEDUP_REMOVED lines=8> */
.L_x_297:
[----:B------:R-:W-:Y:S05]  /*f4a0*/  BSYNC B1 ;  /* 0x0000000000017941 */ /* 0x000fea0003800000 */
.L_x_296:
        /* <DEDUP_REMOVED lines=9> */
.L_x_299:
[----:B------:R-:W-:Y:S05]  /*f540*/  BSYNC B1 ;  /* 0x0000000000017941 */ /* 0x000fea0003800000 */
.L_x_298:
[----:B-----5:R-:W-:Y:S01]  /*f550*/  LOP3.LUT R3, R153, 0xffffe000, RZ, 0xc0, !PT ;  /* 0xffffe00099037812 */ /* 0x020fe200078ec0ff */
[----:B------:R-:W-:Y:S01]  /*f560*/  BSSY B1, `(.L_x_300) ;  /* 0x000000a000017945 */ /* 0x000fe20003800000 */
[----:B------:R-:W-:Y:S02]  /*f570*/  IADD3 R10, P3, R161, R8, RZ ;  /* 0x00000008a10a7210 */ /* 0x000fe40007f7e0ff */
[----:B------:R-:W-:Y:S01]  /*f580*/  ISETP.GT.AND P2, PT, R0, 0x9, P1 ;  /* 0x000000090000780c */ /* 0x000fe20000f44270 */
[----:B------:R-:W-:Y:S02]  /*f590*/  FMUL R3, R3, R16 ;  /* 0x0000001003037220 */ /* 0x000fe40000400000 */
[----:B------:R-:W-:Y:S02]  /*f5a0*/  IMAD.X R11, R160, 0x1, R9, P3 ;  /* 0x00000001a00b7824 */ /* 0x000fe400018e0609 */
[----:B------:R-:W-:-:S05]  /*f5b0*/  FFMA R3, R30, R2, R3 ;  /* 0x000000021e037223 */ /* 0x000fca0000000003 */
[----:B------:R-:W-:-:S05]  /*f5c0*/  F2FP.TF32.F32.PACK_B R3, R3 ;  /* 0x00000003ff03723e */ /* 0x000fca00024050ff */
[----:B------:R0:W-:Y:S01]  /*f5d0*/  @P4 STG.E desc[UR36][R10.64+0x20], R3 ;  /* 0x000020030a004986 */ /* 0x0001e2000c101924 */
[----:B------:R-:W-:Y:S05]  /*f5e0*/  @!P2 BRA `(.L_x_301) ;  /* 0x000000000004a947 */ /* 0x000fea0003800000 */
[----:B------:R0:W5:Y:S02]  /*f5f0*/  LDG.E.LTC128B R153, desc[UR36][R12.64+0x24] ;  /* 0x000024240c997981 */ /* 0x000164000c1e1920 */
.L_x_301:
[----:B------:R-:W-:Y:S05]  /*f600*/  BSYNC B1 ;  /* 0x0000000000017941 */ /* 0x000fea0003800000 */
.L_x_300:
[----:B0----5:R-:W-:Y:S01]  /*f610*/  LOP3.LUT R3, R153, 0xffffe000, RZ, 0xc0, !PT ;  /* 0xffffe00099037812 */ /* 0x021fe200078ec0ff */
[----:B------:R-:W-:Y:S01]  /*f620*/  BSSY B1, `(.L_x_302) ;  /* 0x000000a000017945 */ /* 0x000fe20003800000 */
[----:B------:R-:W-:Y:S02]  /*f630*/  IADD3 R4, P3, P4, R161, R4, R165 ;  /* 0x00000004a1047210 */ /* 0x000fe40007c7e0a5 */
[----:B------:R-:W-:Y:S01]  /*f640*/  ISETP.GT.AND P5, PT, R0, 0x10, P0 ;  /* 0x000000100000780c */ /* 0x000fe200007a4270 */
[----:B------:R-:W-:Y:S01]  /*f650*/  FMUL R10, R3, R16 ;  /* 0x00000010030a7220 */ /* 0x000fe20000400000 */
[----:B------:R-:W-:-:S03]  /*f660*/  IADD3.X R5, R160, R5, R167, P3, P4 ;  /* 0x00000005a0057210 */ /* 0x000fc60001fe84a7 */
[----:B------:R-:W-:-:S05]  /*f670*/  FFMA R31, R31, R2, R10 ;  /* 0x000000021f1f7223 */ /* 0x000fca000000000a */
[----:B------:R-:W-:-:S05]  /*f680*/  F2FP.TF32.F32.PACK_B R31, R31 ;  /* 0x0000001fff1f723e */ /* 0x000fca00024050ff */
[----:B------:R0:W-:Y:S01]  /*f690*/  @P2 STG.E desc[UR36][R4.64+0x24], R31 ;  /* 0x0000241f04002986 */ /* 0x0001e2000c101924 */
[----:B------:R-:W-:Y:S05]  /*f6a0*/  @!P5 BRA `(.L_x_303) ;  /* 0x000000000004d947 */ /* 0x000fea0003800000 */
[----:B------:R0:W5:Y:S02]  /*f6b0*/  LDG.E.LTC128B R153, desc[UR36][R6.64+0x40] ;  /* 0x0000402406997981 */ /* 0x000164000c1e1920 */
.L_x_303:
[----:B------:R-:W-:Y:S05]  /*f6c0*/  BSYNC B1 ;  /* 0x0000000000017941 */ /* 0x000fea0003800000 */
.L_x_302:
        /* <DEDUP_REMOVED lines=9> */
.L_x_305:
[----:B------:R-:W-:Y:S05]  /*f760*/  BSYNC B1 ;  /* 0x0000000000017941 */ /* 0x000fea0003800000 */
.L_x_304:
        /* <DEDUP_REMOVED lines=9> */
.L_x_307:
[----:B------:R-:W-:Y:S05]  /*f800*/  BSYNC B1 ;  /* 0x0000000000017941 */ /* 0x000fea0003800000 */
.L_x_306:
        /* <DEDUP_REMOVED lines=9> */
.L_x_309:
[----:B------:R-:W-:Y:S05]  /*f8a0*/  BSYNC B1 ;  /* 0x0000000000017941 */ /* 0x000fea0003800000 */
.L_x_308:
        /* <DEDUP_REMOVED lines=9> */
.L_x_311:
[----:B------:R-:W-:Y:S05]  /*f940*/  BSYNC B1 ;  /* 0x0000000000017941 */ /* 0x000fea0003800000 */
.L_x_310:
        /* <DEDUP_REMOVED lines=9> */
.L_x_313:
[----:B------:R-:W-:Y:S05]  /*f9e0*/  BSYNC B1 ;  /* 0x0000000000017941 */ /* 0x000fea0003800000 */
.L_x_312:
        /* <DEDUP_REMOVED lines=9> */
.L_x_315:
[----:B------:R-:W-:Y:S05]  /*fa80*/  BSYNC B1 ;  /* 0x0000000000017941 */ /* 0x000fea0003800000 */
.L_x_314:
        /* <DEDUP_REMOVED lines=9> */
.L_x_317:
[----:B------:R-:W-:Y:S05]  /*fb20*/  BSYNC B1 ;  /* 0x0000000000017941 */ /* 0x000fea0003800000 */
.L_x_316:
        /* <DEDUP_REMOVED lines=9> */
.L_x_319:
[----:B------:R-:W-:Y:S05]  /*fbc0*/  BSYNC B1 ;  /* 0x0000000000017941 */ /* 0x000fea0003800000 */
.L_x_318:
        /* <DEDUP_REMOVED lines=9> */
.L_x_321:
[----:B------:R-:W-:Y:S05]  /*fc60*/  BSYNC B1 ;  /* 0x0000000000017941 */ /* 0x000fea0003800000 */
.L_x_320:
        /* <DEDUP_REMOVED lines=9> */
.L_x_323:
[----:B------:R-:W-:Y:S05]  /*fd00*/  BSYNC B1 ;  /* 0x0000000000017941 */ /* 0x000fea0003800000 */
.L_x_322:
        /* <DEDUP_REMOVED lines=9> */
.L_x_325:
[----:B------:R-:W-:Y:S05]  /*fda0*/  BSYNC B1 ;  /* 0x0000000000017941 */ /* 0x000fea0003800000 */
.L_x_324:
        /* <DEDUP_REMOVED lines=9> */
.L_x_327:
[----:B------:R-:W-:Y:S05]  /*fe40*/  BSYNC B1 ;  /* 0x0000000000017941 */ /* 0x000fea0003800000 */
.L_x_326:
        /* <DEDUP_REMOVED lines=9> */
.L_x_329:
[----:B------:R-:W-:Y:S05]  /*fee0*/  BSYNC B1 ;  /* 0x0000000000017941 */ /* 0x000fea0003800000 */
.L_x_328:
        /* <DEDUP_REMOVED lines=9> */
.L_x_331:
[----:B------:R-:W-:Y:S05]  /*ff80*/  BSYNC B1 ;  /* 0x0000000000017941 */ /* 0x000fea0003800000 */
.L_x_330:
        /* <DEDUP_REMOVED lines=9> */
.L_x_333:
[----:B------:R-:W-:Y:S05]  /*10020*/  BSYNC B1 ;  /* 0x0000000000017941 */ /* 0x000fea0003800000 */
.L_x_332:
        /* <DEDUP_REMOVED lines=9> */
.L_x_335:
[----:B------:R-:W-:Y:S05]  /*100c0*/  BSYNC B1 ;  /* 0x0000000000017941 */ /* 0x000fea0003800000 */
.L_x_334:
        /* <DEDUP_REMOVED lines=9> */
.L_x_337:
[----:B------:R-:W-:Y:S05]  /*10160*/  BSYNC B1 ;  /* 0x0000000000017941 */ /* 0x000fea0003800000 */
.L_x_336:
        /* <DEDUP_REMOVED lines=9> */
.L_x_339:
[----:B------:R-:W-:Y:S05]  /*10200*/  BSYNC B1 ;  /* 0x0000000000017941 */ /* 0x000fea0003800000 */
.L_x_338:
        /* <DEDUP_REMOVED lines=9> */
.L_x_341:
[----:B------:R-:W-:Y:S05]  /*102a0*/  BSYNC B1 ;  /* 0x0000000000017941 */ /* 0x000fea0003800000 */
.L_x_340:
        /* <DEDUP_REMOVED lines=9> */
.L_x_343:
[----:B------:R-:W-:Y:S05]  /*10340*/  BSYNC B1 ;  /* 0x0000000000017941 */ /* 0x000fea0003800000 */
.L_x_342:
        /* <DEDUP_REMOVED lines=9> */
.L_x_345:
[----:B------:R-:W-:Y:S05]  /*103e0*/  BSYNC B1 ;  /* 0x0000000000017941 */ /* 0x000fea0003800000 */
.L_x_344:
        /* <DEDUP_REMOVED lines=9> */
.L_x_347:
[----:B------:R-:W-:Y:S05]  /*10480*/  BSYNC B1 ;  /* 0x0000000000017941 */ /* 0x000fea0003800000 */
.L_x_346:
        /* <DEDUP_REMOVED lines=9> */
.L_x_349:
[----:B------:R-:W-:Y:S05]  /*10520*/  BSYNC B1 ;  /* 0x0000000000017941 */ /* 0x000fea0003800000 */
.L_x_348:
        /* <DEDUP_REMOVED lines=9> */
.L_x_351:
[----:B------:R-:W-:Y:S05]  /*105c0*/  BSYNC B1 ;  /* 0x0000000000017941 */ /* 0x000fea0003800000 */
.L_x_350:
        /* <DEDUP_REMOVED lines=9> */
.L_x_353:
[----:B------:R-:W-:Y:S05]  /*10660*/  BSYNC B1 ;  /* 0x0000000000017941 */ /* 0x000fea0003800000 */
.L_x_352:
        /* <DEDUP_REMOVED lines=9> */
.L_x_355:
[----:B------:R-:W-:Y:S05]  /*10700*/  BSYNC B1 ;  /* 0x0000000000017941 */ /* 0x000fea0003800000 */
.L_x_354:
        /* <DEDUP_REMOVED lines=9> */
.L_x_357:
[----:B------:R-:W-:Y:S05]  /*107a0*/  BSYNC B1 ;  /* 0x0000000000017941 */ /* 0x000fea0003800000 */
.L_x_356:
        /* <DEDUP_REMOVED lines=9> */
.L_x_359:
[----:B------:R-:W-:Y:S05]  /*10840*/  BSYNC B1 ;  /* 0x0000000000017941 */ /* 0x000fea0003800000 */
.L_x_358:
        /* <DEDUP_REMOVED lines=9> */
.L_x_361:
[----:B------:R-:W-:Y:S05]  /*108e0*/  BSYNC B1 ;  /* 0x0000000000017941 */ /* 0x000fea0003800000 */
.L_x_360:
        /* <DEDUP_REMOVED lines=9> */
.L_x_363:
[----:B------:R-:W-:Y:S05]  /*10980*/  BSYNC B1 ;  /* 0x0000000000017941 */ /* 0x000fea0003800000 */
.L_x_362:
        /* <DEDUP_REMOVED lines=9> */
.L_x_365:
[----:B------:R-:W-:Y:S05]  /*10a20*/  BSYNC B1 ;  /* 0x0000000000017941 */ /* 0x000fea0003800000 */
.L_x_364:
        /* <DEDUP_REMOVED lines=9> */
.L_x_367:
[----:B------:R-:W-:Y:S05]  /*10ac0*/  BSYNC B1 ;  /* 0x0000000000017941 */ /* 0x000fea0003800000 */
.L_x_366:
        /* <DEDUP_REMOVED lines=9> */
.L_x_369:
[----:B------:R-:W-:Y:S05]  /*10b60*/  BSYNC B1 ;  /* 0x0000000000017941 */ /* 0x000fea0003800000 */
.L_x_368:
        /* <DEDUP_REMOVED lines=9> */
.L_x_371:
[----:B------:R-:W-:Y:S05]  /*10c00*/  BSYNC B1 ;  /* 0x0000000000017941 */ /* 0x000fea0003800000 */
.L_x_370:
        /* <DEDUP_REMOVED lines=9> */
.L_x_373:
[----:B------:R-:W-:Y:S05]  /*10ca0*/  BSYNC B1 ;  /* 0x0000000000017941 */ /* 0x000fea0003800000 */
.L_x_372:
        /* <DEDUP_REMOVED lines=9> */
.L_x_375:
[----:B------:R-:W-:Y:S05]  /*10d40*/  BSYNC B1 ;  /* 0x0000000000017941 */ /* 0x000fea0003800000 */
.L_x_374:
        /* <DEDUP_REMOVED lines=9> */
.L_x_377:
[----:B------:R-:W-:Y:S05]  /*10de0*/  BSYNC B1 ;  /* 0x0000000000017941 */ /* 0x000fea0003800000 */
.L_x_376:
        /* <DEDUP_REMOVED lines=9> */
.L_x_379:
[----:B------:R-:W-:Y:S05]  /*10e80*/  BSYNC B1 ;  /* 0x0000000000017941 */ /* 0x000fea0003800000 */
.L_x_378:
        /* <DEDUP_REMOVED lines=9> */
.L_x_381:
[----:B------:R-:W-:Y:S05]  /*10f20*/  BSYNC B1 ;  /* 0x0000000000017941 */ /* 0x000fea0003800000 */
.L_x_380:
        /* <DEDUP_REMOVED lines=9> */
.L_x_383:
[----:B------:R-:W-:Y:S05]  /*10fc0*/  BSYNC B1 ;  /* 0x0000000000017941 */ /* 0x000fea0003800000 */
.L_x_382:
        /* <DEDUP_REMOVED lines=9> */
.L_x_385:
[----:B------:R-:W-:Y:S05]  /*11060*/  BSYNC B1 ;  /* 0x0000000000017941 */ /* 0x000fea0003800000 */
.L_x_384:
        /* <DEDUP_REMOVED lines=9> */
.L_x_387:
[----:B------:R-:W-:Y:S05]  /*11100*/  BSYNC B1 ;  /* 0x0000000000017941 */ /* 0x000fea0003800000 */
.L_x_386:
        /* <DEDUP_REMOVED lines=9> */
.L_x_389:
[----:B------:R-:W-:Y:S05]  /*111a0*/  BSYNC B1 ;  /* 0x0000000000017941 */ /* 0x000fea0003800000 */
.L_x_388:
        /* <DEDUP_REMOVED lines=9> */
.L_x_391:
[----:B------:R-:W-:Y:S05]  /*11240*/  BSYNC B1 ;  /* 0x0000000000017941 */ /* 0x000fea0003800000 */
.L_x_390:
        /* <DEDUP_REMOVED lines=9> */
.L_x_393:
[----:B------:R-:W-:Y:S05]  /*112e0*/  BSYNC B1 ;  /* 0x0000000000017941 */ /* 0x000fea0003800000 */
.L_x_392:
        /* <DEDUP_REMOVED lines=9> */
.L_x_395:
[----:B------:R-:W-:Y:S05]  /*11380*/  BSYNC B1 ;  /* 0x0000000000017941 */ /* 0x000fea0003800000 */
.L_x_394:
        /* <DEDUP_REMOVED lines=9> */
.L_x_397:
[----:B------:R-:W-:Y:S05]  /*11420*/  BSYNC B1 ;  /* 0x0000000000017941 */ /* 0x000fea0003800000 */
.L_x_396:
        /* <DEDUP_REMOVED lines=9> */
.L_x_399:
[----:B------:R-:W-:Y:S05]  /*114c0*/  BSYNC B1 ;  /* 0x0000000000017941 */ /* 0x000fea0003800000 */
.L_x_398:
        /* <DEDUP_REMOVED lines=9> */
.L_x_401:
[----:B------:R-:W-:Y:S05]  /*11560*/  BSYNC B1 ;  /* 0x0000000000017941 */ /* 0x000fea0003800000 */
.L_x_400:
        /* <DEDUP_REMOVED lines=9> */
.L_x_403:
[----:B------:R-:W-:Y:S05]  /*11600*/  BSYNC B1 ;  /* 0x0000000000017941 */ /* 0x000fea0003800000 */
.L_x_402:
        /* <DEDUP_REMOVED lines=9> */
.L_x_405:
[----:B------:R-:W-:Y:S05]  /*116a0*/  BSYNC B1 ;  /* 0x0000000000017941 */ /* 0x000fea0003800000 */
.L_x_404:
        /* <DEDUP_REMOVED lines=9> */
.L_x_407:
[----:B------:R-:W-:Y:S05]  /*11740*/  BSYNC B1 ;  /* 0x0000000000017941 */ /* 0x000fea0003800000 */
.L_x_406:
        /* <DEDUP_REMOVED lines=9> */
.L_x_409:
[----:B------:R-:W-:Y:S05]  /*117e0*/  BSYNC B1 ;  /* 0x0000000000017941 */ /* 0x000fea0003800000 */
.L_x_408:
        /* <DEDUP_REMOVED lines=9> */
.L_x_411:
[----:B------:R-:W-:Y:S05]  /*11880*/  BSYNC B1 ;  /* 0x0000000000017941 */ /* 0x000fea0003800000 */
.L_x_410:
        /* <DEDUP_REMOVED lines=9> */
.L_x_413:
[----:B------:R-:W-:Y:S05]  /*11920*/  BSYNC B1 ;  /* 0x0000000000017941 */ /* 0x000fea0003800000 */
.L_x_412:
        /* <DEDUP_REMOVED lines=9> */
.L_x_415:
[----:B------:R-:W-:Y:S05]  /*119c0*/  BSYNC B1 ;  /* 0x0000000000017941 */ /* 0x000fea0003800000 */
.L_x_414:
        /* <DEDUP_REMOVED lines=9> */
.L_x_417:
[----:B------:R-:W-:Y:S05]  /*11a60*/  BSYNC B1 ;  /* 0x0000000000017941 */ /* 0x000fea0003800000 */
.L_x_416:
        /* <DEDUP_REMOVED lines=9> */
.L_x_419:
[----:B------:R-:W-:Y:S05]  /*11b00*/  BSYNC B1 ;  /* 0x0000000000017941 */ /* 0x000fea0003800000 */
.L_x_418:
        /* <DEDUP_REMOVED lines=9> */
.L_x_421:
[----:B------:R-:W-:Y:S05]  /*11ba0*/  BSYNC B1 ;  /* 0x0000000000017941 */ /* 0x000fea0003800000 */
.L_x_420:
        /* <DEDUP_REMOVED lines=9> */
.L_x_423:
[----:B------:R-:W-:Y:S05]  /*11c40*/  BSYNC B1 ;  /* 0x0000000000017941 */ /* 0x000fea0003800000 */
.L_x_422:
        /* <DEDUP_REMOVED lines=9> */
.L_x_425:
[----:B------:R-:W-:Y:S05]  /*11ce0*/  BSYNC B1 ;  /* 0x0000000000017941 */ /* 0x000fea0003800000 */
.L_x_424:
        /* <DEDUP_REMOVED lines=9> */
.L_x_427:
[----:B------:R-:W-:Y:S05]  /*11d80*/  BSYNC B1 ;  /* 0x0000000000017941 */ /* 0x000fea0003800000 */
.L_x_426:
        /* <DEDUP_REMOVED lines=9> */
.L_x_429:
[----:B------:R-:W-:Y:S05]  /*11e20*/  BSYNC B1 ;  /* 0x0000000000017941 */ /* 0x000fea0003800000 */
.L_x_428:
        /* <DEDUP_REMOVED lines=9> */
.L_x_431:
[----:B------:R-:W-:Y:S05]  /*11ec0*/  BSYNC B1 ;  /* 0x0000000000017941 */ /* 0x000fea0003800000 */
.L_x_430:
        /* <DEDUP_REMOVED lines=9> */
.L_x_433:
[----:B------:R-:W-:Y:S05]  /*11f60*/  BSYNC B1 ;  /* 0x0000000000017941 */ /* 0x000fea0003800000 */
.L_x_432:
        /* <DEDUP_REMOVED lines=9> */
.L_x_435:
[----:B------:R-:W-:Y:S05]  /*12000*/  BSYNC B1 ;  /* 0x0000000000017941 */ /* 0x000fea0003800000 */
.L_x_434:
        /* <DEDUP_REMOVED lines=9> */
.L_x_437:
[----:B------:R-:W-:Y:S05]  /*120a0*/  BSYNC B1 ;  /* 0x0000000000017941 */ /* 0x000fea0003800000 */
.L_x_436:
        /* <DEDUP_REMOVED lines=9> */
.L_x_439:
[----:B------:R-:W-:Y:S05]  /*12140*/  BSYNC B1 ;  /* 0x0000000000017941 */ /* 0x000fea0003800000 */
.L_x_438:
        /* <DEDUP_REMOVED lines=9> */
.L_x_441:
[----:B------:R-:W-:Y:S05]  /*121e0*/  BSYNC B1 ;  /* 0x0000000000017941 */ /* 0x000fea0003800000 */
.L_x_440:
        /* <DEDUP_REMOVED lines=9> */
.L_x_443:
[----:B------:R-:W-:Y:S05]  /*12280*/  BSYNC B1 ;  /* 0x0000000000017941 */ /* 0x000fea0003800000 */
.L_x_442:
        /* <DEDUP_REMOVED lines=9> */
.L_x_445:
[----:B------:R-:W-:Y:S05]  /*12320*/  BSYNC B1 ;  /* 0x0000000000017941 */ /* 0x000fea0003800000 */
.L_x_444:
        /* <DEDUP_REMOVED lines=9> */
.L_x_447:
[----:B------:R-:W-:Y:S05]  /*123c0*/  BSYNC B1 ;  /* 0x0000000000017941 */ /* 0x000fea0003800000 */
.L_x_446:
        /* <DEDUP_REMOVED lines=9> */
.L_x_449:
[----:B------:R-:W-:Y:S05]  /*12460*/  BSYNC B1 ;  /* 0x0000000000017941 */ /* 0x000fea0003800000 */
.L_x_448:
        /* <DEDUP_REMOVED lines=9> */
.L_x_451:
[----:B------:R-:W-:Y:S05]  /*12500*/  BSYNC B1 ;  /* 0x0000000000017941 */ /* 0x000fea0003800000 */
.L_x_450:
        /* <DEDUP_REMOVED lines=9> */
.L_x_453:
[----:B------:R-:W-:Y:S05]  /*125a0*/  BSYNC B1 ;  /* 0x0000000000017941 */ /* 0x000fea0003800000 */
.L_x_452:
        /* <DEDUP_REMOVED lines=9> */
.L_x_455:
[----:B------:R-:W-:Y:S05]  /*12640*/  BSYNC B1 ;  /* 0x0000000000017941 */ /* 0x000fea0003800000 */
.L_x_454:
        /* <DEDUP_REMOVED lines=9> */
.L_x_457:
[----:B------:R-:W-:Y:S05]  /*126e0*/  BSYNC B1 ;  /* 0x0000000000017941 */ /* 0x000fea0003800000 */
.L_x_456:
        /* <DEDUP_REMOVED lines=9> */
.L_x_459:
[----:B------:R-:W-:Y:S05]  /*12780*/  BSYNC B1 ;  /* 0x0000000000017941 */ /* 0x000fea0003800000 */
.L_x_458:
        /* <DEDUP_REMOVED lines=9> */
.L_x_461:
[----:B------:R-:W-:Y:S05]  /*12820*/  BSYNC B1 ;  /* 0x0000000000017941 */ /* 0x000fea0003800000 */
.L_x_460:
        /* <DEDUP_REMOVED lines=9> */
.L_x_463:
[----:B------:R-:W-:Y:S05]  /*128c0*/  BSYNC B1 ;  /* 0x0000000000017941 */ /* 0x000fea0003800000 */
.L_x_462:
        /* <DEDUP_REMOVED lines=9> */
.L_x_465:
[----:B------:R-:W-:Y:S05]  /*12960*/  BSYNC B1 ;  /* 0x0000000000017941 */ /* 0x000fea0003800000 */
.L_x_464:
        /* <DEDUP_REMOVED lines=9> */
.L_x_467:
[----:B------:R-:W-:Y:S05]  /*12a00*/  BSYNC B1 ;  /* 0x0000000000017941 */ /* 0x000fea0003800000 */
.L_x_466:
        /* <DEDUP_REMOVED lines=9> */
.L_x_469:
[----:B------:R-:W-:Y:S05]  /*12aa0*/  BSYNC B1 ;  /* 0x0000000000017941 */ /* 0x000fea0003800000 */
.L_x_468:
        /* <DEDUP_REMOVED lines=9> */
.L_x_471:
[----:B------:R-:W-:Y:S05]  /*12b40*/  BSYNC B1 ;  /* 0x0000000000017941 */ /* 0x000fea0003800000 */
.L_x_470:
        /* <DEDUP_REMOVED lines=9> */
.L_x_473:
[----:B------:R-:W-:Y:S05]  /*12be0*/  BSYNC B1 ;  /* 0x0000000000017941 */ /* 0x000fea0003800000 */
.L_x_472:
        /* <DEDUP_REMOVED lines=9> */
.L_x_475:
[----:B------:R-:W-:Y:S05]  /*12c80*/  BSYNC B1 ;  /* 0x0000000000017941 */ /* 0x000fea0003800000 */
.L_x_474:
        /* <DEDUP_REMOVED lines=9> */
.L_x_477:
[----:B------:R-:W-:Y:S05]  /*12d20*/  BSYNC B1 ;  /* 0x0000000000017941 */ /* 0x000fea0003800000 */
.L_x_476:
        /* <DEDUP_REMOVED lines=9> */
.L_x_479:
[----:B------:R-:W-:Y:S05]  /*12dc0*/  BSYNC B1 ;  /* 0x0000000000017941 */ /* 0x000fea0003800000 */
.L_x_478:
        /* <DEDUP_REMOVED lines=9> */
.L_x_481:
[----:B------:R-:W-:Y:S05]  /*12e60*/  BSYNC B1 ;  /* 0x0000000000017941 */ /* 0x000fea0003800000 */
.L_x_480:
        /* <DEDUP_REMOVED lines=9> */
.L_x_483:
[----:B------:R-:W-:Y:S05]  /*12f00*/  BSYNC B1 ;  /* 0x0000000000017941 */ /* 0x000fea0003800000 */
.L_x_482:
        /* <DEDUP_REMOVED lines=9> */
.L_x_485:
[----:B------:R-:W-:Y:S05]  /*12fa0*/  BSYNC B1 ;  /* 0x0000000000017941 */ /* 0x000fea0003800000 */
.L_x_484:
        /* <DEDUP_REMOVED lines=9> */
.L_x_487:
[----:B------:R-:W-:Y:S05]  /*13040*/  BSYNC B1 ;  /* 0x0000000000017941 */ /* 0x000fea0003800000 */
.L_x_486:
        /* <DEDUP_REMOVED lines=9> */
.L_x_489:
[----:B------:R-:W-:Y:S05]  /*130e0*/  BSYNC B1 ;  /* 0x0000000000017941 */ /* 0x000fea0003800000 */
.L_x_488:
        /* <DEDUP_REMOVED lines=9> */
.L_x_491:
[----:B------:R-:W-:Y:S05]  /*13180*/  BSYNC B1 ;  /* 0x0000000000017941 */ /* 0x000fea0003800000 */
.L_x_490:
        /* <DEDUP_REMOVED lines=9> */
.L_x_493:
[----:B------:R-:W-:Y:S05]  /*13220*/  BSYNC B1 ;  /* 0x0000000000017941 */ /* 0x000fea0003800000 */
.L_x_492:
        /* <DEDUP_REMOVED lines=9> */
.L_x_495:
[----:B------:R-:W-:Y:S05]  /*132c0*/  BSYNC B1 ;  /* 0x0000000000017941 */ /* 0x000fea0003800000 */
.L_x_494:
        /* <DEDUP_REMOVED lines=9> */
.L_x_497:
[----:B------:R-:W-:Y:S05]  /*13360*/  BSYNC B1 ;  /* 0x0000000000017941 */ /* 0x000fea0003800000 */
.L_x_496:
        /* <DEDUP_REMOVED lines=9> */
.L_x_499:
[----:B------:R-:W-:Y:S05]  /*13400*/  BSYNC B1 ;  /* 0x0000000000017941 */ /* 0x000fea0003800000 */
.L_x_498:
        /* <DEDUP_REMOVED lines=9> */
.L_x_501:
[----:B------:R-:W-:Y:S05]  /*134a0*/  BSYNC B1 ;  /* 0x0000000000017941 */ /* 0x000fea0003800000 */
.L_x_500:
        /* <DEDUP_REMOVED lines=9> */
.L_x_503:
[----:B------:R-:W-:Y:S05]  /*13540*/  BSYNC B1 ;  /* 0x0000000000017941 */ /* 0x000fea0003800000 */
.L_x_502:
        /* <DEDUP_REMOVED lines=9> */
.L_x_505:
[----:B------:R-:W-:Y:S05]  /*135e0*/  BSYNC B1 ;  /* 0x0000000000017941 */ /* 0x000fea0003800000 */
.L_x_504:
        /* <DEDUP_REMOVED lines=9> */
.L_x_507:
[----:B------:R-:W-:Y:S05]  /*13680*/  BSYNC B1 ;  /* 0x0000000000017941 */ /* 0x000fea0003800000 */
.L_x_506:
        /* <DEDUP_REMOVED lines=9> */
.L_x_509:
[----:B------:R-:W-:Y:S05]  /*13720*/  BSYNC B1 ;  /* 0x0000000000017941 */ /* 0x000fea0003800000 */
.L_x_508:
        /* <DEDUP_REMOVED lines=9> */
.L_x_511:
[----:B------:R-:W-:Y:S05]  /*137c0*/  BSYNC B1 ;  /* 0x0000000000017941 */ /* 0x000fea0003800000 */
.L_x_510:
        /* <DEDUP_REMOVED lines=9> */
.L_x_513:
[----:B------:R-:W-:Y:S05]  /*13860*/  BSYNC B1 ;  /* 0x0000000000017941 */ /* 0x000fea0003800000 */
.L_x_512:
        /* <DEDUP_REMOVED lines=9> */
.L_x_515:
[----:B------:R-:W-:Y:S05]  /*13900*/  BSYNC B1 ;  /* 0x0000000000017941 */ /* 0x000fea0003800000 */
.L_x_514:
        /* <DEDUP_REMOVED lines=9> */
.L_x_517:
[----:B------:R-:W-:Y:S05]  /*139a0*/  BSYNC B1 ;  /* 0x0000000000017941 */ /* 0x000fea0003800000 */
.L_x_516:
        /* <DEDUP_REMOVED lines=9> */
.L_x_519:
[----:B------:R-:W-:Y:S05]  /*13a40*/  BSYNC B1 ;  /* 0x0000000000017941 */ /* 0x000fea0003800000 */
.L_x_518:
        /* <DEDUP_REMOVED lines=9> */
.L_x_521:
[----:B------:R-:W-:Y:S05]  /*13ae0*/  BSYNC B1 ;  /* 0x0000000000017941 */ /* 0x000fea0003800000 */
.L_x_520:
        /* <DEDUP_REMOVED lines=9> */
.L_x_523:
[----:B------:R-:W-:Y:S05]  /*13b80*/  BSYNC B1 ;  /* 0x0000000000017941 */ /* 0x000fea0003800000 */
.L_x_522:
        /* <DEDUP_REMOVED lines=9> */
.L_x_525:
[----:B------:R-:W-:Y:S05]  /*13c20*/  BSYNC B1 ;  /* 0x0000000000017941 */ /* 0x000fea0003800000 */
.L_x_524:
        /* <DEDUP_REMOVED lines=9> */
.L_x_527:
[----:B------:R-:W-:Y:S05]  /*13cc0*/  BSYNC B1 ;  /* 0x0000000000017941 */ /* 0x000fea0003800000 */
.L_x_526:
        /* <DEDUP_REMOVED lines=9> */
.L_x_529:
[----:B------:R-:W-:Y:S05]  /*13d60*/  BSYNC B1 ;  /* 0x0000000000017941 */ /* 0x000fea0003800000 */
.L_x_528:
        /* <DEDUP_REMOVED lines=9> */
.L_x_531:
[----:B------:R-:W-:Y:S05]  /*13e00*/  BSYNC B1 ;  /* 0x0000000000017941 */ /* 0x000fea0003800000 */
.L_x_530:
        /* <DEDUP_REMOVED lines=9> */
.L_x_533:
[----:B------:R-:W-:Y:S05]  /*13ea0*/  BSYNC B1 ;  /* 0x0000000000017941 */ /* 0x000fea0003800000 */
.L_x_532:
        /* <DEDUP_REMOVED lines=9> */
.L_x_535:
[----:B------:R-:W-:Y:S05]  /*13f40*/  BSYNC B1 ;  /* 0x0000000000017941 */ /* 0x000fea0003800000 */
.L_x_534:
        /* <DEDUP_REMOVED lines=9> */
.L_x_537:
[----:B------:R-:W-:Y:S05]  /*13fe0*/  BSYNC B1 ;  /* 0x0000000000017941 */ /* 0x000fea0003800000 */
.L_x_536:
[----:B0----5:R-:W-:Y:S01]  /*13ff0*/  LOP3.LUT R3, R153, 0xffffe000, RZ, 0xc0, !PT ;  /* 0xffffe00099037812 */ /* 0x021fe200078ec0ff */
[----:B------:R-:W-:Y:S01]  /*14000*/  BSSY B1, `(.L_x_538) ;  /* 0x0000008000017945 */ /* 0x000fe20003800000 */
[----:B------:R-:W-:-:S03]  /*14010*/  ISETP.GT.AND P2, PT, R0, 0xf8, P1 ;  /* 0x000000f80000780c */ /* 0x000fc60000f44270 */
[----:B-1--4-:R-:W-:-:S04]  /*14020*/  FMUL R6, R3, R16 ;  /* 0x0000001003067220 */ /* 0x012fc80000400000 */
[----:B------:R-:W-:-:S05]  /*14030*/  FFMA R149, R149, R2, R6 ;  /* 0x0000000295957223 */ /* 0x000fca0000000006 */
[----:B------:R-:W-:-:S05]  /*14040*/  F2FP.TF32.F32.PACK_B R149, R149 ;  /* 0x00000095ff95723e */ /* 0x000fca00024050ff */
[----:B------:R0:W-:Y:S01]  /*14050*/  @P0 STG.E desc[UR36][R8.64+0x3e4], R149 ;  /* 0x0003e49508000986 */ /* 0x0001e2000c101924 */
[----:B------:R-:W-:Y:S05]  /*14060*/  @!P2 BRA `(.L_x_539) ;  /* 0x000000000004a947 */ /* 0x000fea0003800000 */
[----:B------:R1:W5:Y:S02]  /*14070*/  LDG.E.LTC128B R153, desc[UR36][R12.64+0x3e0] ;  /* 0x0003e0240c997981 */ /* 0x000364000c1e1920 */
.L_x_539:
[----:B------:R-:W-:Y:S05]  /*14080*/  BSYNC B1 ;  /* 0x0000000000017941 */ /* 0x000fea0003800000 */
.L_x_538:
        /* <DEDUP_REMOVED lines=9> */
.L_x_541:
[----:B------:R-:W-:Y:S05]  /*14120*/  BSYNC B1 ;  /* 0x0000000000017941 */ /* 0x000fea0003800000 */
.L_x_540:
[----:B------:R-:W-:Y:S05]  /*14130*/  @!P1 BRA `(.L_x_542) ;  /* 0x00000050004c9947 */ /* 0x000fea0003800000 */
[----:B-----5:R-:W-:-:S05]  /*14140*/  LOP3.LUT R153, R153, 0xffffe000, RZ, 0xc0, !PT ;  /* 0xffffe00099997812 */ /* 0x020fca00078ec0ff */
[----:B------:R-:W-:-:S04]  /*14150*/  FMUL R0, R153, R16 ;  /* 0x0000001099007220 */ /* 0x000fc80000400000 */
[----:B------:R-:W-:-:S05]  /*14160*/  FFMA R151, R151, R2, R0 ;  /* 0x0000000297977223 */ /* 0x000fca0000000000 */
[----:B------:R-:W-:-:S05]  /*14170*/  F2FP.TF32.F32.PACK_B R151, R151 ;  /* 0x00000097ff97723e */ /* 0x000fca00024050ff */
[----:B------:R0:W-:Y:S01]  /*14180*/  STG.E desc[UR36][R4.64+0x3e4], R151 ;  /* 0x0003e49704007986 */ /* 0x0001e2000c101924 */
[----:B------:R-:W-:Y:S05]  /*14190*/  BRA `(.L_x_542) ;  /* 0x0000005000347947 */ /* 0x000fea0003800000 */
.L_x_35:
[----:B------:R-:W2:Y:S01]  /*141a0*/  LDL.LU R3, [R1] ;  /* 0x0000000001037983 */ /* 0x000ea20000300800 */
[----:B------:R-:W-:-:S03]  /*141b0*/  ULDC.64 UR4, c[0x0][0x5c0] ;  /* 0x0001700000047ab9 */ /* 0x000fc60000000a00 */
[----:B------:R-:W3:Y:S04]  /*141c0*/  LDL.LU R9, [R1+0x8] ;  /* 0x0000080001097983 */ /* 0x000ee80000300800 */
[----:B------:R-:W4:Y:S04]  /*141d0*/  LDL.LU R8, [R1+0x54] ;  /* 0x0000540001087983 */ /* 0x000f280000300800 */
[----:B------:R-:W5:Y:S04]  /*141e0*/  LDL.LU R235, [R1+0x8c] ;  /* 0x00008c0001eb7983 */ /* 0x000f680000300800 */
        /* <DEDUP_REMOVED lines=91> */
[----:B------:R-:W5:Y:S01]  /*147a0*/  LDL.LU R12, [R1+0x1fc] ;  /* 0x0001fc00010c7983 */ /* 0x000f620000300800 */
[----:B--2---:R-:W-:Y:S01]  /*147b0*/  FMUL R3, R3, R2 ;  /* 0x0000000203037220 */ /* 0x004fe20000400000 */
[----:B------:R-:W-:-:S02]  /*147c0*/  LEA R4, P0, R6, UR4, 0x2 ;  /* 0x0000000406047c11 */ /* 0x000fc4000f8010ff */
[----:B------:R-:W2:Y:S02]  /*147d0*/  LDL.LU R7, [R1+0x4] ;  /* 0x0000040001077983 */ /* 0x000ea40000300800 */
[----:B------:R-:W-:Y:S02]  /*147e0*/  LEA.HI.X R5, R6, UR5, R10, 0x2, P0 ;  /* 0x0000000506057c11 */ /* 0x000fe400080f140a */
[----:B------:R-:W-:Y:S01]  /*147f0*/  F2FP.TF32.F32.PACK_B R3, R3 ;  /* 0x00000003ff03723e */ /* 0x000fe200024050ff */
[----:B------:R-:W5:Y:S01]  /*14800*/  LDL.LU R10, [R1+0x5c] ;  /* 0x00005c00010a7983 */ /* 0x000f620000300800 */
[----:B------:R-:W-:-:S03]  /*14810*/  ISETP.GT.AND P0, PT, R0, 0x1, P3 ;  /* 0x000000010000780c */ /* 0x000fc60001f04270 */
[----:B------:R2:W-:Y:S01]  /*14820*/  @P1 STG.E desc[UR36][R4.64], R3 ;  /* 0x0000000304001986 */ /* 0x0005e2000c101924 */
[----:B------:R-:W-:Y:S01]  /*14830*/  ISETP.GT.AND P2, PT, R158, 0x8, PT ;  /* 0x000000089e00780c */ /* 0x000fe20003f44270 */
[----:B--2---:R-:W-:-:S05]  /*14840*/  FMUL R3, R7, R2 ;  /* 0x0000000207037220 */ /* 0x004fca0000400000 */
[----:B------:R-:W-:-:S05]  /*14850*/  F2FP.TF32.F32.PACK_B R3, R3 ;  /* 0x00000003ff03723e */ /* 0x000fca00024050ff */
[----:B------:R0:W-:Y:S04]  /*14860*/  @P0 STG.E desc[UR36][R4.64+0x4], R3 ;  /* 0x0000040304000986 */ /* 0x0001e8000c101924 */
[----:B0-----:R-:W2:Y:S01]  /*14870*/  LDL.LU R3, [R1+0xc] ;  /* 0x00000c0001037983 */ /* 0x001ea20000300800 */
[----:B------:R-:W-:Y:S01]  /*14880*/  USHF.L.U32 UR5, UR8, 0x5, URZ ;  /* 0x0000000508057899 */ /* 0x000fe2000800063f */
[----:B------:R-:W-:Y:S01]  /*14890*/  ISETP.GT.AND P0, PT, R0, RZ, P2 ;  /* 0x000000ff0000720c */ /* 0x000fe20001704270 */
[----:B------:R-:W-:Y:S01]  /*148a0*/  USHF.L.U64.HI UR4, UR8, 0x5, UR9 ;  /* 0x0000000508047899 */ /* 0x000fe20008010209 */
[----:B---3--:R-:W-:-:S03]  /*148b0*/  FMUL R9, R9, R2 ;  /* 0x0000000209097220 */ /* 0x008fc60000400000 */
[----:B------:R-:W-:Y:S02]  /*148c0*/  IADD3 R6, P1, R4, UR5, RZ ;  /* 0x0000000504067c10 */ /* 0x000fe4000ff3e0ff */
[----:B------:R-:W-:Y:S02]  /*148d0*/  F2FP.TF32.F32.PACK_B R9, R9 ;  /* 0x00000009ff09723e */ /* 0x000fe400024050ff */
[----:B------:R-:W-:-:S05]  /*148e0*/  IADD3.X R7, R5, UR4, RZ, P1, !PT ;  /* 0x0000000405077c10 */ /* 0x000fca0008ffe4ff */
[----:B------:R0:W-:Y:S01]  /*148f0*/  @P0 STG.E desc[UR36][R6.64], R9 ;  /* 0x0000000906000986 */ /* 0x0001e2000c101924 */
[----:B------:R-:W-:-:S03]  /*14900*/  ISETP.GT.AND P0, PT, R0, 0x1, P2 ;  /* 0x000000010000780c */ /* 0x000fc60001704270 */
[----:B0-----:R-:W3:Y:S01]  /*14910*/  LDL.LU R9, [R1+0x60] ;  /* 0x0000600001097983 */ /* 0x001ee20000300800 */
[----:B--2---:R-:W-:-:S05]  /*14920*/  FMUL R3, R3, R2 ;  /* 0x0000000203037220 */ /* 0x004fca0000400000 */
[----:B------:R-:W-:-:S05]  /*14930*/  F2FP.TF32.F32.PACK_B R3, R3 ;  /* 0x00000003ff03723e */ /* 0x000fca00024050ff */
[----:B------:R0:W-:Y:S04]  /*14940*/  @P0 STG.E desc[UR36][R6.64+0x4], R3 ;  /* 0x0000040306000986 */ /* 0x0001e8000c101924 */
[----:B0-----:R-:W2:Y:S01]  /*14950*/  LDL.LU R3, [R1+0x10] ;  /* 0x0000100001037983 */ /* 0x001ea20000300800 */
[----:B------:R-:W-:Y:S01]  /*14960*/  ISETP.GT.AND P0, PT, R0, 0x8, P3 ;  /* 0x000000080000780c */ /* 0x000fe20001f04270 */
[----:B--2---:R-:W-:-:S05]  /*14970*/  FMUL R3, R3, R2 ;  /* 0x0000000203037220 */ /* 0x004fca0000400000 */
[----:B------:R-:W-:-:S07]  /*14980*/  F2FP.TF32.F32.PACK_B R3, R3 ;  /* 0x00000003ff03723e */ /* 0x000fce00024050ff */
        /* <DEDUP_REMOVED lines=82> */
[C---:B------:R-:W-:Y:S02]  /*14eb0*/  ISETP.GT.AND P1, PT, R0.reuse, 0x29, P3 ;  /* 0x000000290000780c */ /* 0x040fe40001f24270 */
[----:B------:R-:W-:Y:S01]  /*14ec0*/  ISETP.GT.AND P0, PT, R0, 0x28, P2 ;  /* 0x000000280000780c */ /* 0x000fe20001704270 */
[----:B----4-:R-:W-:-:S05]  /*14ed0*/  FMUL R8, R8, R2 ;  /* 0x0000000208087220 */ /* 0x010fca0000400000 */
[----:B------:R-:W-:-:S05]  /*14ee0*/  F2FP.TF32.F32.PACK_B R8, R8 ;  /* 0x00000008ff08723e */ /* 0x000fca00024050ff */
[----:B------:R0:W-:Y:S04]  /*14ef0*/  @P1 STG.E desc[UR36][R4.64+0xa4], R8 ;  /* 0x0000a40804001986 */ /* 0x0001e8000c101924 */
[----:B0-----:R-:W4:Y:S01]  /*14f00*/  LDL.LU R8, [R1+0x64] ;  /* 0x0000640001087983 */ /* 0x001f220000300800 */
[----:B--2---:R-:W-:-:S05]  /*14f10*/  FMUL R3, R3, R2 ;  /* 0x0000000203037220 */ /* 0x004fca0000400000 */
[----:B------:R-:W-:-:S05]  /*14f20*/  F2FP.TF32.F32.PACK_B R3, R3 ;  /* 0x00000003ff03723e */ /* 0x000fca00024050ff */
[----:B------:R0:W-:Y:S04]  /*14f30*/  @P0 STG.E desc[UR36][R6.64+0xa0], R3 ;  /* 0x0000a00306000986 */ /* 0x0001e8000c101924 */
[----:B0-----:R-:W2:Y:S01]  /*14f40*/  LDL.LU R3, [R1+0x68] ;  /* 0x0000680001037983 */ /* 0x001ea20000300800 */
[C---:B------:R-:W-:Y:S02]  /*14f50*/  ISETP.GT.AND P1, PT, R0.reuse, 0x29, P2 ;  /* 0x000000290000780c */ /* 0x040fe40001724270 */
[----:B------:R-:W-:Y:S01]  /*14f60*/  ISETP.GT.AND P4, PT, R0, 0x30, P3 ;  /* 0x000000300000780c */ /* 0x000fe20001f84270 */
[-C--:B-----5:R-:W-:Y:S01]  /*14f70*/  FMUL R10, R10, R2.reuse ;  /* 0x000000020a0a7220 */ /* 0x0a0fe20000400000 */
[C---:B------:R-:W-:Y:S01]  /*14f80*/  ISETP.GT.AND P5, PT, R0.reuse, 0x31, P3 ;  /* 0x000000310000780c */ /* 0x040fe20001fa4270 */
[-C--:B---3--:R-:W-:Y:S01]  /*14f90*/  FMUL R9, R9, R2.reuse ;  /* 0x0000000209097220 */ /* 0x088fe20000400000 */
[----:B------:R-:W-:Y:S01]  /*14fa0*/  ISETP.GT.AND P0, PT, R0, 0x30, P2 ;  /* 0x000000300000780c */ /* 0x000fe20001704270 */
[----:B----4-:R-:W-:Y:S01]  /*14fb0*/  FMUL R8, R8, R2 ;  /* 0x0000000208087220 */ /* 0x010fe20000400000 */
[----:B------:R-:W-:-:S02]  /*14fc0*/  F2FP.TF32.F32.PACK_B R10, R10 ;  /* 0x0000000aff0a723e */ /* 0x000fc400024050ff */
[----:B------:R-:W-:Y:S02]  /*14fd0*/  F2FP.TF32.F32.PACK_B R9, R9 ;  /* 0x00000009ff09723e */ /* 0x000fe400024050ff */
[----:B------:R-:W-:Y:S01]  /*14fe0*/  F2FP.TF32.F32.PACK_B R8, R8 ;  /* 0x00000008ff08723e */ /* 0x000fe200024050ff */
[----:B------:R0:W-:Y:S04]  /*14ff0*/  @P1 STG.E desc[UR36][R6.64+0xa4], R10 ;  /* 0x0000a40a06001986 */ /* 0x0001e8000c101924 */
[----:B------:R1:W-:Y:S04]  /*15000*/  @P4 STG.E desc[UR36][R4.64+0xc0], R9 ;  /* 0x0000c00904004986 */ /* 0x0003e8000c101924 */
[----:B------:R3:W-:Y:S04]  /*15010*/  @P5 STG.E desc[UR36][R4.64+0xc4], R8 ;  /* 0x0000c40804005986 */ /* 0x0007e8000c101924 */
[----:B0-----:R-:W4:Y:S04]  /*15020*/  LDL.LU R10, [R1+0x6c] ;  /* 0x00006c00010a7983 */ /* 0x001f280000300800 */
[----:B-1----:R-:W5:Y:S04]  /*15030*/  LDL.LU R9, [R1+0x70] ;  /* 0x0000700001097983 */ /* 0x002f680000300800 */
[----:B---3--:R-:W3:Y:S01]  /*15040*/  LDL.LU R8, [R1+0x78] ;  /* 0x0000780001087983 */ /* 0x008ee20000300800 */
[----:B--2---:R-:W-:-:S05]  /*15050*/  FMUL R3, R3, R2 ;  /* 0x0000000203037220 */ /* 0x004fca0000400000 */
[----:B------:R-:W-:-:S05]  /*15060*/  F2FP.TF32.F32.PACK_B R3, R3 ;  /* 0x00000003ff03723e */ /* 0x000fca00024050ff */
[----:B------:R0:W-:Y:S04]  /*15070*/  @P0 STG.E desc[UR36][R6.64+0xc0], R3 ;  /* 0x0000c00306000986 */ /* 0x0001e8000c101924 */
[----:B0-----:R-:W2:Y:S01]  /*15080*/  LDL.LU R3, [R1+0x74] ;  /* 0x0000740001037983 */ /* 0x001ea20000300800 */
[C---:B------:R-:W-:Y:S02]  /*15090*/  ISETP.GT.AND P1, PT, R0.reuse, 0x31, P2 ;  /* 0x000000310000780c */ /* 0x040fe40001724270 */
[----:B------:R-:W-:Y:S01]  /*150a0*/  ISETP.GT.AND P4, PT, R0, 0x38, P3 ;  /* 0x000000380000780c */ /* 0x000fe20001f84270 */
[-C--:B----4-:R-:W-:Y:S01]  /*150b0*/  FMUL R10, R10, R2.reuse ;  /* 0x000000020a0a7220 */ /* 0x090fe20000400000 */
[C---:B------:R-:W-:Y:S01]  /*150c0*/  ISETP.GT.AND P5, PT, R0.reuse, 0x39, P3 ;  /* 0x000000390000780c */ /* 0x040fe20001fa4270 */
[----:B-----5:R-:W-:Y:S01]  /*150d0*/  FMUL R9, R9, R2 ;  /* 0x0000000209097220 */ /* 0x020fe20000400000 */
[----:B------:R-:W-:-:S02]  /*150e0*/  ISETP.GT.AND P0, PT, R0, 0x38, P2 ;  /* 0x000000380000780c */ /* 0x000fc40001704270 */
[----:B------:R-:W-:Y:S01]  /*150f0*/  F2FP.TF32.F32.PACK_B R10, R10 ;  /* 0x0000000aff0a723e */ /* 0x000fe200024050ff */
[----:B---3--:R-:W-:Y:S01]  /*15100*/  FMUL R8, R8, R2 ;  /* 0x0000000208087220 */ /* 0x008fe20000400000 */
[----:B------:R-:W-:-:S03]  /*15110*/  F2FP.TF32.F32.PACK_B R9, R9 ;  /* 0x00000009ff09723e */ /* 0x000fc600024050ff */
[----:B------:R0:W-:Y:S01]  /*15120*/  @P1 STG.E desc[UR36][R6.64+0xc4], R10 ;  /* 0x0000c40a06001986 */ /* 0x0001e2000c101924 */
[----:B------:R-:W-:-:S03]  /*15130*/  F2FP.TF32.F32.PACK_B R8, R8 ;  /* 0x00000008ff08723e */ /* 0x000fc600024050ff */
[----:B------:R1:W-:Y:S04]  /*15140*/  @P4 STG.E desc[UR36][R4.64+0xe0], R9 ;  /* 0x0000e00904004986 */ /* 0x0003e8000c101924 */
[----:B0-----:R-:W3:Y:S04]  /*15150*/  LDL.LU R10, [R1+0x80] ;  /* 0x00008000010a7983 */ /* 0x001ee80000300800 */
[----:B-1----:R-:W4:Y:S01]  /*15160*/  LDL.LU R9, [R1+0x84] ;  /* 0x0000840001097983 */ /* 0x002f220000300800 */
[----:B--2---:R-:W-:-:S05]  /*15170*/  FMUL R3, R3, R2 ;  /* 0x0000000203037220 */ /* 0x004fca0000400000 */
[----:B------:R-:W-:-:S05]  /*15180*/  F2FP.TF32.F32.PACK_B R3, R3 ;  /* 0x00000003ff03723e */ /* 0x000fca00024050ff */
[----:B------:R0:W-:Y:S04]  /*15190*/  @P5 STG.E desc[UR36][R4.64+0xe4], R3 ;  /* 0x0000e40304005986 */ /* 0x0001e8000c101924 */
[----:B------:R1:W-:Y:S04]  /*151a0*/  @P0 STG.E desc[UR36][R6.64+0xe0], R8 ;  /* 0x0000e00806000986 */ /* 0x0003e8000c101924 */
[----:B0-----:R-:W2:Y:S04]  /*151b0*/  LDL.LU R3, [R1+0x7c] ;  /* 0x00007c0001037983 */ /* 0x001ea80000300800 */
[----:B-1----:R-:W5:Y:S01]  /*151c0*/  LDL.LU R8, [R1+0x88] ;  /* 0x0000880001087983 */ /* 0x002f620000300800 */
[----:B------:R-:W-:-:S02]  /*151d0*/  ISETP.GT.AND P1, PT, R0, 0x39, P2 ;  /* 0x000000390000780c */ /* 0x000fc40001724270 */
[----:B------:R-:W-:Y:S01]  /*151e0*/  ISETP.GT.AND P4, PT, R0, 0x40, P3 ;  /* 0x000000400000780c */ /* 0x000fe20001f84270 */
[-C--:B---3--:R-:W-:Y:S01]  /*151f0*/  FMUL R10, R10, R2.reuse ;  /* 0x000000020a0a7220 */ /* 0x088fe20000400000 */
[C---:B------:R-:W-:Y:S02]  /*15200*/  ISETP.GT.AND P5, PT, R0.reuse, 0x41, P3 ;  /* 0x000000410000780c */ /* 0x040fe40001fa4270 */
[----:B------:R-:W-:Y:S01]  /*15210*/  ISETP.GT.AND P0, PT, R0, 0x40, P2 ;  /* 0x000000400000780c */ /* 0x000fe20001704270 */
[----:B----4-:R-:W-:Y:S01]  /*15220*/  FMUL R9, R9, R2 ;  /* 0x0000000209097220 */ /* 0x010fe20000400000 */
[----:B------:R-:W-:-:S04]  /*15230*/  F2FP.TF32.F32.PACK_B R10, R10 ;  /* 0x0000000aff0a723e */ /* 0x000fc800024050ff */
[----:B------:R-:W-:Y:S01]  /*15240*/  F2FP.TF32.F32.PACK_B R9, R9 ;  /* 0x00000009ff09723e */ /* 0x000fe200024050ff */
[-C--:B------:R-:W-:Y:S01]  /*15250*/  FMUL R11, R11, R2.reuse ;  /* 0x000000020b0b7220 */ /* 0x080fe20000400000 */
[----:B------:R-:W-:-:S04]  /*15260*/  FMUL R13, R13, R2 ;  /* 0x000000020d0d7220 */ /* 0x000fc80000400000 */
[----:B------:R-:W-:Y:S02]  /*15270*/  F2FP.TF32.F32.PACK_B R11, R11 ;  /* 0x0000000bff0b723e */ /* 0x000fe400024050ff */
[----:B------:R-:W-:Y:S01]  /*15280*/  F2FP.TF32.F32.PACK_B R13, R13 ;  /* 0x0000000dff0d723e */ /* 0x000fe200024050ff */
[----:B------:R-:W-:-:S05]  /*15290*/  FMUL R15, R15, R2 ;  /* 0x000000020f0f7220 */ /* 0x000fca0000400000 */
[----:B------:R-:W-:Y:S01]  /*152a0*/  F2FP.TF32.F32.PACK_B R15, R15 ;  /* 0x0000000fff0f723e */ /* 0x000fe200024050ff */
[----:B------:R-:W-:-:S05]  /*152b0*/  FMUL R19, R19, R2 ;  /* 0x0000000213137220 */ /* 0x000fca0000400000 */
[----:B------:R-:W-:Y:S01]  /*152c0*/  F2FP.TF32.F32.PACK_B R19, R19 ;  /* 0x00000013ff13723e */ /* 0x000fe200024050ff */
[-C--:B--2---:R-:W-:Y:S01]  /*152d0*/  FMUL R3, R3, R2.reuse ;  /* 0x0000000203037220 */ /* 0x084fe20000400000 */
[----:B-----5:R-:W-:-:S04]  /*152e0*/  FMUL R8, R8, R2 ;  /* 0x0000000208087220 */ /* 0x020fc80000400000 */
[----:B------:R-:W-:Y:S02]  /*152f0*/  F2FP.TF32.F32.PACK_B R3, R3 ;  /* 0x00000003ff03723e */ /* 0x000fe400024050ff */
[----:B------:R-:W-:-:S03]  /*15300*/  F2FP.TF32.F32.PACK_B R8, R8 ;  /* 0x00000008ff08723e */ /* 0x000fc600024050ff */
[----:B------:R0:W-:Y:S01]  /*15310*/  @P1 STG.E desc[UR36][R6.64+0xe4], R3 ;  /* 0x0000e40306001986 */ /* 0x0001e2000c101924 */
[----:B------:R-:W-:-:S03]  /*15320*/  ISETP.GT.AND P1, PT, R0, 0x41, P2 ;  /* 0x000000410000780c */ /* 0x000fc60001724270 */
[----:B------:R-:W-:Y:S01]  /*15330*/  @P4 STG.E desc[UR36][R4.64+0x100], R10 ;  /* 0x0001000a04004986 */ /* 0x000fe2000c101924 */
[----:B------:R-:W-:-:S03]  /*15340*/  ISETP.GT.AND P4, PT, R0, 0x48, P3 ;  /* 0x000000480000780c */ /* 0x000fc60001f84270 */
[----:B------:R-:W-:Y:S01]  /*15350*/  @P5 STG.E desc[UR36][R4.64+0x104], R9 ;  /* 0x0001040904005986 */ /* 0x000fe2000c101924 */
[----:B0-----:R-:W-:-:S03]  /*15360*/  FMUL R3, R235, R2 ;  /* 0x00000002eb037220 */ /* 0x001fc60000400000 */
[----:B------:R0:W-:Y:S02]  /*15370*/  @P0 STG.E desc[UR36][R6.64+0x100], R8 ;  /* 0x0001000806000986 */ /* 0x0001e4000c101924 */
[----:B------:R-:W-:Y:S01]  /*15380*/  F2FP.TF32.F32.PACK_B R3, R3 ;  /* 0x00000003ff03723e */ /* 0x000fe200024050ff */
[----:B0-----:R-:W-:Y:S01]  /*15390*/  FMUL R8, R234, R2 ;  /* 0x00000002ea087220 */ /* 0x001fe20000400000 */
[----:B------:R-:W-:-:S04]  /*153a0*/  ISETP.GT.AND P5, PT, R0, 0x49, P3 ;  /* 0x000000490000780c */ /* 0x000fc80001fa4270 */
[----:B------:R-:W-:Y:S01]  /*153b0*/  F2FP.TF32.F32.PACK_B R8, R8 ;  /* 0x00000008ff08723e */ /* 0x000fe200024050ff */
[----:B------:R0:W-:Y:S01]  /*153c0*/  @P1 STG.E desc[UR36][R6.64+0x104], R3 ;  /* 0x0001040306001986 */ /* 0x0001e2000c101924 */
[C---:B------:R-:W-:Y:S01]  /*153d0*/  ISETP.GT.AND P0, PT, R0.reuse, 0x48, P2 ;  /* 0x000000480000780c */ /* 0x040fe20001704270 */
[-C--:B------:R-:W-:Y:S01]  /*153e0*/  FMUL R9, R233, R2.reuse ;  /* 0x00000002e9097220 */ /* 0x080fe20000400000 */
[C---:B------:R-:W-:Y:S01]  /*153f0*/  ISETP.GT.AND P1, PT, R0.reuse, 0x49, P2 ;  /* 0x000000490000780c */ /* 0x040fe20001724270 */
[----:B------:R-:W-:Y:S01]  /*15400*/  @P4 STG.E desc[UR36][R4.64+0x120], R8 ;  /* 0x0001200804004986 */ /* 0x000fe2000c101924 */
[----:B------:R-:W-:Y:S01]  /*15410*/  ISETP.GT.AND P4, PT, R0, 0x50, P3 ;  /* 0x000000500000780c */ /* 0x000fe20001f84270 */
[----:B------:R-:W-:Y:S01]  /*15420*/  FMUL R10, R232, R2 ;  /* 0x00000002e80a7220 */ /* 0x000fe20000400000 */
[----:B------:R-:W-:-:S04]  /*15430*/  F2FP.TF32.F32.PACK_B R9, R9 ;  /* 0x00000009ff09723e */ /* 0x000fc800024050ff */
[----:B------:R-:W-:Y:S01]  /*15440*/  F2FP.TF32.F32.PACK_B R10, R10 ;  /* 0x0000000aff0a723e */ /* 0x000fe200024050ff */
[----:B------:R1:W-:Y:S01]  /*15450*/  @P5 STG.E desc[UR36][R4.64+0x124], R9 ;  /* 0x0001240904005986 */ /* 0x0003e2000c101924 */
[----:B------:R-:W-:-:S03]  /*15460*/  ISETP.GT.AND P5, PT, R0, 0x51, P3 ;  /* 0x000000510000780c */ /* 0x000fc60001fa4270 */
[----:B------:R-:W-:Y:S01]  /*15470*/  @P0 STG.E desc[UR36][R6.64+0x120], R10 ;  /* 0x0001200a06000986 */ /* 0x000fe2000c101924 */
[----:B------:R-:W-:-:S03]  /*15480*/  ISETP.GT.AND P0, PT, R0, 0x50, P2 ;  /* 0x000000500000780c */ /* 0x000fc60001704270 */
[----:B------:R2:W-:Y:S01]  /*15490*/  @P1 STG.E desc[UR36][R6.64+0x124], R11 ;  /* 0x0001240b06001986 */ /* 0x0005e2000c101924 */
[C---:B------:R-:W-:Y:S01]  /*154a0*/  ISETP.GT.AND P1, PT, R0.reuse, 0x51, P2 ;  /* 0x000000510000780c */ /* 0x040fe20001724270 */
[-C--:B0-----:R-:W-:Y:S02]  /*154b0*/  FMUL R3, R231, R2.reuse ;  /* 0x00000002e7037220 */ /* 0x081fe40000400000 */
[----:B------:R0:W-:Y:S01]  /*154c0*/  @P4 STG.E desc[UR36][R4.64+0x140], R13 ;  /* 0x0001400d04004986 */ /* 0x0001e2000c101924 */
[----:B------:R-:W-:Y:S01]  /*154d0*/  ISETP.GT.AND P4, PT, R0, 0x58, P3 ;  /* 0x000000580000780c */ /* 0x000fe20001f84270 */
[-C--:B-1----:R-:W-:Y:S01]  /*154e0*/  FMUL R9, R230, R2.reuse ;  /* 0x00000002e6097220 */ /* 0x082fe20000400000 */
[----:B------:R-:W-:Y:S01]  /*154f0*/  F2FP.TF32.F32.PACK_B R3, R3 ;  /* 0x00000003ff03723e */ /* 0x000fe200024050ff */
[----:B--2---:R-:W-:-:S03]  /*15500*/  FMUL R11, R229, R2 ;  /* 0x00000002e50b7220 */ /* 0x004fc60000400000 */
[----:B------:R-:W-:Y:S01]  /*15510*/  F2FP.TF32.F32.PACK_B R9, R9 ;  /* 0x00000009ff09723e */ /* 0x000fe200024050ff */
[----:B------:R-:W-:Y:S01]  /*15520*/  @P5 STG.E desc[UR36][R4.64+0x144], R15 ;  /* 0x0001440f04005986 */ /* 0x000fe2000c101924 */
[----:B------:R-:W-:-:S03]  /*15530*/  F2FP.TF32.F32.PACK_B R11, R11 ;  /* 0x0000000bff0b723e */ /* 0x000fc600024050ff */
[----:B------:R1:W-:Y:S01]  /*15540*/  @P0 STG.E desc[UR36][R6.64+0x140], R3 ;  /* 0x0001400306000986 */ /* 0x0003e2000c101924 */
[C---:B------:R-:W-:Y:S02]  /*15550*/  ISETP.GT.AND P5, PT, R0.reuse, 0x59, P3 ;  /* 0x000000590000780c */ /* 0x040fe40001fa4270 */
[C---:B------:R-:W-:Y:S01]  /*15560*/  ISETP.GT.AND P0, PT, R0.reuse, 0x58, P2 ;  /* 0x000000580000780c */ /* 0x040fe20001704270 */
[----:B------:R2:W-:Y:S01]  /*15570*/  @P1 STG.E desc[UR36][R6.64+0x144], R9 ;  /* 0x0001440906001986 */ /* 0x0005e2000c101924 */
[----:B------:R-:W-:Y:S01]  /*15580*/  ISETP.GT.AND P1, PT, R0, 0x59, P2 ;  /* 0x000000590000780c */ /* 0x000fe20001724270 */
[-C--:B0-----:R-:W-:Y:S02]  /*15590*/  FMUL R13, R228, R2.reuse ;  /* 0x00000002e40d7220 */ /* 0x081fe40000400000 */
[----:B------:R0:W-:Y:S01]  /*155a0*/  @P4 STG.E desc[UR36][R4.64+0x160], R11 ;  /* 0x0001600b04004986 */ /* 0x0001e2000c101924 */
[----:B------:R-:W-:Y:S01]  /*155b0*/  ISETP.GT.AND P4, PT, R0, 0x60, P3 ;  /* 0x000000600000780c */ /* 0x000fe20001f84270 */
[-C--:B-1----:R-:W-:Y:S01]  /*155c0*/  FMUL R3, R227, R2.reuse ;  /* 0x00000002e3037220 */ /* 0x082fe20000400000 */
[----:B------:R-:W-:Y:S01]  /*155d0*/  F2FP.TF32.F32.PACK_B R13, R13 ;  /* 0x0000000dff0d723e */ /* 0x000fe200024050ff */
[----:B--2---:R-:W-:-:S03]  /*155e0*/  FMUL R9, R226, R2 ;  /* 0x00000002e2097220 */ /* 0x004fc60000400000 */
[----:B------:R-:W-:Y:S01]  /*155f0*/  F2FP.TF32.F32.PACK_B R3, R3 ;  /* 0x00000003ff03723e */ /* 0x000fe200024050ff */
[----:B------:R1:W-:Y:S01]  /*15600*/  @P5 STG.E desc[UR36][R4.64+0x164], R13 ;  /* 0x0001640d04005986 */ /* 0x0003e2000c101924 */
[----:B------:R-:W-:-:S03]  /*15610*/  F2FP.TF32.F32.PACK_B R9, R9 ;  /* 0x00000009ff09723e */ /* 0x000fc600024050ff */
[----:B------:R-:W-:Y:S01]  /*15620*/  @P0 STG.E desc[UR36][R6.64+0x160], R19 ;  /* 0x0001601306000986 */ /* 0x000fe2000c101924 */
[C---:B------:R-:W-:Y:S02]  /*15630*/  ISETP.GT.AND P5, PT, R0.reuse, 0x61, P3 ;  /* 0x000000610000780c */ /* 0x040fe40001fa4270 */
[C---:B------:R-:W-:Y:S01]  /*15640*/  ISETP.GT.AND P0, PT, R0.reuse, 0x60, P2 ;  /* 0x000000600000780c */ /* 0x040fe20001704270 */
[----:B------:R2:W-:Y:S01]  /*15650*/  @P1 STG.E desc[UR36][R6.64+0x164], R3 ;  /* 0x0001640306001986 */ /* 0x0005e2000c101924 */
[C---:B------:R-:W-:Y:S01]  /*15660*/  ISETP.GT.AND P1, PT, R0.reuse, 0x61, P2 ;  /* 0x000000610000780c */ /* 0x040fe20001724270 */
[-C--:B0-----:R-:W-:Y:S02]  /*15670*/  FMUL R11, R225, R2.reuse ;  /* 0x00000002e10b7220 */ /* 0x081fe40000400000 */
[----:B------:R0:W-:Y:S01]  /*15680*/  @P4 STG.E desc[UR36][R4.64+0x180], R9 ;  /* 0x0001800904004986 */ /* 0x0001e2000c101924 */
[----:B------:R-:W-:Y:S01]  /*15690*/  ISETP.GT.AND P4, PT, R0, 0x68, P3 ;  /* 0x000000680000780c */ /* 0x000fe20001f84270 */
[-C--:B------:R-:W-:Y:S01]  /*156a0*/  FMUL R15, R224, R2.reuse ;  /* 0x00000002e00f7220 */ /* 0x080fe20000400000 */
[-C--:B-1----:R-:W-:Y:S01]  /*156b0*/  FMUL R13, R223, R2.reuse ;  /* 0x00000002df0d7220 */ /* 0x082fe20000400000 */
[----:B------:R-:W-:Y:S01]  /*156c0*/  F2FP.TF32.F32.PACK_B R11, R11 ;  /* 0x0000000bff0b723e */ /* 0x000fe200024050ff */
[----:B--2---:R-:W-:-:S02]  /*156d0*/  FMUL R3, R222, R2 ;  /* 0x00000002de037220 */ /* 0x004fc40000400000 */
[----:B------:R-:W-:Y:S02]  /*156e0*/  F2FP.TF32.F32.PACK_B R15, R15 ;  /* 0x0000000fff0f723e */ /* 0x000fe400024050ff */
[----:B------:R-:W-:Y:S02]  /*156f0*/  F2FP.TF32.F32.PACK_B R13, R13 ;  /* 0x0000000dff0d723e */ /* 0x000fe400024050ff */
[----:B------:R-:W-:Y:S01]  /*15700*/  F2FP.TF32.F32.PACK_B R3, R3 ;  /* 0x00000003ff03723e */ /* 0x000fe200024050ff */
[----:B------:R1:W-:Y:S01]  /*15710*/  @P5 STG.E desc[UR36][R4.64+0x184], R11 ;  /* 0x0001840b04005986 */ /* 0x0003e2000c101924 */
[----:B------:R-:W-:-:S03]  /*15720*/  ISETP.GT.AND P5, PT, R0, 0x69, P3 ;  /* 0x000000690000780c */ /* 0x000fc60001fa4270 */
[----:B------:R-:W-:Y:S01]  /*15730*/  @P0 STG.E desc[UR36][R6.64+0x180], R15 ;  /* 0x0001800f06000986 */ /* 0x000fe2000c101924 */
[C---:B------:R-:W-:Y:S01]  /*15740*/  ISETP.GT.AND P0, PT, R0.reuse, 0x68, P2 ;  /* 0x000000680000780c */ /* 0x040fe20001704270 */
[-C--:B0-----:R-:W-:Y:S02]  /*15750*/  FMUL R9, R221, R2.reuse ;  /* 0x00000002dd097220 */ /* 0x081fe40000400000 */
[----:B------:R0:W-:Y:S01]  /*15760*/  @P1 STG.E desc[UR36][R6.64+0x184], R13 ;  /* 0x0001840d06001986 */ /* 0x0001e2000c101924 */
[----:B------:R-:W-:Y:S01]  /*15770*/  ISETP.GT.AND P1, PT, R0, 0x69, P2 ;  /* 0x000000690000780c */ /* 0x000fe20001724270 */
[-C--:B------:R-:W-:Y:S02]  /*15780*/  FMUL R19, R220, R2.reuse ;  /* 0x00000002dc137220 */ /* 0x080fe40000400000 */
[----:B------:R2:W-:Y:S01]  /*15790*/  @P4 STG.E desc[UR36][R4.64+0x1a0], R3 ;  /* 0x0001a00304004986 */ /* 0x0005e2000c101924 */
[----:B------:R-:W-:Y:S01]  /*157a0*/  ISETP.GT.AND P4, PT, R0, 0x70, P3 ;  /* 0x000000700000780c */ /* 0x000fe20001f84270 */
[----:B-1----:R-:W-:Y:S01]  /*157b0*/  FMUL R11, R219, R2 ;  /* 0x00000002db0b7220 */ /* 0x002fe20000400000 */
[----:B------:R-:W-:-:S02]  /*157c0*/  F2FP.TF32.F32.PACK_B R9, R9 ;  /* 0x00000009ff09723e */ /* 0x000fc400024050ff */
[----:B------:R-:W-:Y:S01]  /*157d0*/  F2FP.TF32.F32.PACK_B R19, R19 ;  /* 0x00000013ff13723e */ /* 0x000fe200024050ff */
[-C--:B0-----:R-:W-:Y:S01]  /*157e0*/  FMUL R13, R218, R2.reuse ;  /* 0x00000002da0d7220 */ /* 0x081fe20000400000 */
[----:B------:R-:W-:Y:S01]  /*157f0*/  F2FP.TF32.F32.PACK_B R11, R11 ;  /* 0x0000000bff0b723e */ /* 0x000fe200024050ff */
[----:B------:R0:W-:Y:S03]  /*15800*/  @P5 STG.E desc[UR36][R4.64+0x1a4], R9 ;  /* 0x0001a40904005986 */ /* 0x0001e6000c101924 */
[----:B------:R-:W-:Y:S01]  /*15810*/  F2FP.TF32.F32.PACK_B R13, R13 ;  /* 0x0000000dff0d723e */ /* 0x000fe200024050ff */
[----:B------:R-:W-:Y:S01]  /*15820*/  @P0 STG.E desc[UR36][R6.64+0x1a0], R19 ;  /* 0x0001a01306000986 */ /* 0x000fe2000c101924 */
[C---:B------:R-:W-:Y:S02]  /*15830*/  ISETP.GT.AND P5, PT, R0.reuse, 0x71, P3 ;  /* 0x000000710000780c */ /* 0x040fe40001fa4270 */
[C---:B------:R-:W-:Y:S01]  /*15840*/  ISETP.GT.AND P0, PT, R0.reuse, 0x70, P2 ;  /* 0x000000700000780c */ /* 0x040fe20001704270 */
[----:B------:R1:W-:Y:S01]  /*15850*/  @P1 STG.E desc[UR36][R6.64+0x1a4], R11 ;  /* 0x0001a40b06001986 */ /* 0x0003e2000c101924 */
[----:B------:R-:W-:Y:S01]  /*15860*/  ISETP.GT.AND P1, PT, R0, 0x71, P2 ;  /* 0x000000710000780c */ /* 0x000fe20001724270 */
[----:B--2---:R-:W-:-:S02]  /*15870*/  FMUL R3, R217, R2 ;  /* 0x00000002d9037220 */ /* 0x004fc40000400000 */
[----:B------:R2:W-:Y:S01]  /*15880*/  @P4 STG.E desc[UR36][R4.64+0x1c0], R13 ;  /* 0x0001c00d04004986 */ /* 0x0005e2000c101924 */
[----:B------:R-:W-:Y:S01]  /*15890*/  ISETP.GT.AND P4, PT, R0, 0x78, P3 ;  /* 0x000000780000780c */ /* 0x000fe20001f84270 */
[-C--:B------:R-:W-:Y:S01]  /*158a0*/  FMUL R15, R216, R2.reuse ;  /* 0x00000002d80f7220 */ /* 0x080fe20000400000 */
[-C--:B0-----:R-:W-:Y:S01]  /*158b0*/  FMUL R9, R215, R2.reuse ;  /* 0x00000002d7097220 */ /* 0x081fe20000400000 */
[----:B------:R-:W-:Y:S01]  /*158c0*/  F2FP.TF32.F32.PACK_B R3, R3 ;  /* 0x00000003ff03723e */ /* 0x000fe200024050ff */
[----:B-1----:R-:W-:Y:S02]  /*158d0*/  FMUL R11, R214, R2 ;  /* 0x00000002d60b7220 */ /* 0x002fe40000400000 */
[----:B------:R-:W-:Y:S02]  /*158e0*/  F2FP.TF32.F32.PACK_B R15, R15 ;  /* 0x0000000fff0f723e */ /* 0x000fe400024050ff */
[----:B------:R-:W-:Y:S02]  /*158f0*/  F2FP.TF32.F32.PACK_B R9, R9 ;  /* 0x00000009ff09723e */ /* 0x000fe400024050ff */
[----:B------:R-:W-:Y:S01]  /*15900*/  F2FP.TF32.F32.PACK_B R11, R11 ;  /* 0x0000000bff0b723e */ /* 0x000fe200024050ff */
[----:B------:R0:W-:Y:S01]  /*15910*/  @P5 STG.E desc[UR36][R4.64+0x1c4], R3 ;  /* 0x0001c40304005986 */ /* 0x0001e2000c101924 */
[----:B------:R-:W-:-:S03]  /*15920*/  ISETP.GT.AND P5, PT, R0, 0x79, P3 ;  /* 0x000000790000780c */ /* 0x000fc60001fa4270 */
[----:B------:R-:W-:Y:S01]  /*15930*/  @P0 STG.E desc[UR36][R6.64+0x1c0], R15 ;  /* 0x0001c00f06000986 */ /* 0x000fe2000c101924 */
[C---:B------:R-:W-:Y:S01]  /*15940*/  ISETP.GT.AND P0, PT, R0.reuse, 0x78, P2 ;  /* 0x000000780000780c */ /* 0x040fe20001704270 */
[-C--:B--2---:R-:W-:Y:S02]  /*15950*/  FMUL R13, R213, R2.reuse ;  /* 0x00000002d50d7220 */ /* 0x084fe40000400000 */
[----:B------:R1:W-:Y:S01]  /*15960*/  @P1 STG.E desc[UR36][R6.64+0x1c4], R9 ;  /* 0x0001c40906001986 */ /* 0x0003e2000c101924 */
[----:B------:R-:W-:Y:S01]  /*15970*/  ISETP.GT.AND P1, PT, R0, 0x79, P2 ;  /* 0x000000790000780c */ /* 0x000fe20001724270 */
[-C--:B------:R-:W-:Y:S02]  /*15980*/  FMUL R19, R212, R2.reuse ;  /* 0x00000002d4137220 */ /* 0x080fe40000400000 */
[----:B------:R2:W-:Y:S01]  /*15990*/  @P4 STG.E desc[UR36][R4.64+0x1e0], R11 ;  /* 0x0001e00b04004986 */ /* 0x0005e2000c101924 */
[----:B------:R-:W-:Y:S01]  /*159a0*/  ISETP.GT.AND P4, PT, R0, 0x80, P3 ;  /* 0x000000800000780c */ /* 0x000fe20001f84270 */
[----:B0-----:R-:W-:Y:S01]  /*159b0*/  FMUL R3, R211, R2 ;  /* 0x00000002d3037220 */ /* 0x001fe20000400000 */
[----:B------:R-:W-:-:S02]  /*159c0*/  F2FP.TF32.F32.PACK_B R13, R13 ;  /* 0x0000000dff0d723e */ /* 0x000fc400024050ff */
[----:B------:R-:W-:Y:S01]  /*159d0*/  F2FP.TF32.F32.PACK_B R19, R19 ;  /* 0x00000013ff13723e */ /* 0x000fe200024050ff */
[-C--:B-1----:R-:W-:Y:S01]  /*159e0*/  FMUL R9, R210, R2.reuse ;  /* 0x00000002d2097220 */ /* 0x082fe20000400000 */
        /* <DEDUP_REMOVED lines=204> */
[----:B------:R-:W-:Y:S01]  /*166b0*/  ISETP.GT.AND P6, PT, R0, 0xe9, P3 ;  /* 0x000000e90000780c */ /* 0x000fe20001fc4270 */
[-C--:B0-----:R-:W-:Y:S01]  /*166c0*/  FMUL R13, R159, R2.reuse ;  /* 0x000000029f0d7220 */ /* 0x081fe20000400000 */
[----:B------:R-:W-:Y:S01]  /*166d0*/  F2FP.TF32.F32.PACK_B R11, R11 ;  /* 0x0000000bff0b723e */ /* 0x000fe200024050ff */
[-C--:B-1----:R-:W-:Y:S01]  /*166e0*/  FMUL R3, R157, R2.reuse ;  /* 0x000000029d037220 */ /* 0x082fe20000400000 */
[----:B------:R-:W-:Y:S01]  /*166f0*/  F2FP.TF32.F32.PACK_B R15, R15 ;  /* 0x0000000fff0f723e */ /* 0x000fe200024050ff */
[----:B--2---:R-:W-:Y:S01]  /*16700*/  FMUL R9, R156, R2 ;  /* 0x000000029c097220 */ /* 0x004fe20000400000 */
[----:B------:R-:W-:Y:S02]  /*16710*/  F2FP.TF32.F32.PACK_B R13, R13 ;  /* 0x0000000dff0d723e */ /* 0x000fe400024050ff */
[----:B------:R-:W-:Y:S01]  /*16720*/  F2FP.TF32.F32.PACK_B R3, R3 ;  /* 0x00000003ff03723e */ /* 0x000fe200024050ff */
[----:B------:R0:W-:Y:S01]  /*16730*/  @P5 STG.E desc[UR36][R4.64+0x384], R11 ;  /* 0x0003840b04005986 */ /* 0x0001e2000c101924 */
[----:B------:R-:W-:-:S03]  /*16740*/  F2FP.TF32.F32.PACK_B R9, R9 ;  /* 0x00000009ff09723e */ /* 0x000fc600024050ff */
[----:B------:R-:W-:Y:S01]  /*16750*/  @P0 STG.E desc[UR36][R6.64+0x380], R15 ;  /* 0x0003800f06000986 */ /* 0x000fe2000c101924 */
[----:B------:R-:W-:-:S03]  /*16760*/  ISETP.GT.AND P0, PT, R0, 0xe8, P2 ;  /* 0x000000e80000780c */ /* 0x000fc60001704270 */
[----:B------:R1:W-:Y:S01]  /*16770*/  @P1 STG.E desc[UR36][R6.64+0x384], R13 ;  /* 0x0003840d06001986 */ /* 0x0003e2000c101924 */
[----:B------:R-:W-:-:S03]  /*16780*/  ISETP.GT.AND P5, PT, R0, 0xe9, P2 ;  /* 0x000000e90000780c */ /* 0x000fc600017a4270 */
[----:B------:R2:W-:Y:S01]  /*16790*/  @P4 STG.E desc[UR36][R4.64+0x3a0], R3 ;  /* 0x0003a00304004986 */ /* 0x0005e2000c101924 */
[-C--:B------:R-:W-:Y:S01]  /*167a0*/  FMUL R19, R155, R2.reuse ;  /* 0x000000029b137220 */ /* 0x080fe20000400000 */
[C---:B------:R-:W-:Y:S02]  /*167b0*/  ISETP.GT.AND P4, PT, R0.reuse, 0xf1, P3 ;  /* 0x000000f10000780c */ /* 0x040fe40001f84270 */
[----:B------:R3:W-:Y:S01]  /*167c0*/  @P6 STG.E desc[UR36][R4.64+0x3a4], R9 ;  /* 0x0003a40904006986 */ /* 0x0007e2000c101924 */
[----:B------:R-:W-:Y:S01]  /*167d0*/  ISETP.GT.AND P6, PT, R0, 0xf0, P3 ;  /* 0x000000f00000780c */ /* 0x000fe20001fc4270 */
[-C--:B0-----:R-:W-:Y:S01]  /*167e0*/  FMUL R11, R154, R2.reuse ;  /* 0x000000029a0b7220 */ /* 0x081fe20000400000 */
[-C--:B-1----:R-:W-:Y:S01]  /*167f0*/  FMUL R13, R153, R2.reuse ;  /* 0x00000002990d7220 */ /* 0x082fe20000400000 */
[----:B------:R-:W-:Y:S01]  /*16800*/  F2FP.TF32.F32.PACK_B R19, R19 ;  /* 0x00000013ff13723e */ /* 0x000fe200024050ff */
[----:B--2---:R-:W-:Y:S02]  /*16810*/  FMUL R3, R23, R2 ;  /* 0x0000000217037220 */ /* 0x004fe40000400000 */
[----:B------:R-:W-:-:S02]  /*16820*/  F2FP.TF32.F32.PACK_B R11, R11 ;  /* 0x0000000bff0b723e */ /* 0x000fc400024050ff */
[----:B------:R-:W-:Y:S02]  /*16830*/  F2FP.TF32.F32.PACK_B R13, R13 ;  /* 0x0000000dff0d723e */ /* 0x000fe400024050ff */
[----:B------:R-:W-:Y:S01]  /*16840*/  F2FP.TF32.F32.PACK_B R3, R3 ;  /* 0x00000003ff03723e */ /* 0x000fe200024050ff */
[----:B------:R0:W-:Y:S04]  /*16850*/  @P0 STG.E desc[UR36][R6.64+0x3a0], R19 ;  /* 0x0003a01306000986 */ /* 0x0001e8000c101924 */
[----:B------:R1:W-:Y:S04]  /*16860*/  @P5 STG.E desc[UR36][R6.64+0x3a4], R11 ;  /* 0x0003a40b06005986 */ /* 0x0003e8000c101924 */
[----:B------:R-:W-:Y:S01]  /*16870*/  @P6 STG.E desc[UR36][R4.64+0x3c0], R13 ;  /* 0x0003c00d04006986 */ /* 0x000fe2000c101924 */
[----:B------:R-:W-:-:S03]  /*16880*/  ISETP.GT.AND P6, PT, R0, 0xf0, P2 ;  /* 0x000000f00000780c */ /* 0x000fc600017c4270 */
[----:B------:R2:W-:Y:S01]  /*16890*/  @P4 STG.E desc[UR36][R4.64+0x3c4], R3 ;  /* 0x0003c40304004986 */ /* 0x0005e2000c101924 */
[C---:B------:R-:W-:Y:S02]  /*168a0*/  ISETP.GT.AND P4, PT, R0.reuse, 0xf8, P3 ;  /* 0x000000f80000780c */ /* 0x040fe40001f84270 */
[C---:B------:R-:W-:Y:S02]  /*168b0*/  ISETP.GT.AND P3, PT, R0.reuse, 0xf9, P3 ;  /* 0x000000f90000780c */ /* 0x040fe40001f64270 */
[----:B------:R-:W-:Y:S01]  /*168c0*/  ISETP.GT.AND P5, PT, R0, 0xf1, P2 ;  /* 0x000000f10000780c */ /* 0x000fe200017a4270 */
[-C--:B---3--:R-:W-:Y:S01]  /*168d0*/  FMUL R9, R22, R2.reuse ;  /* 0x0000000216097220 */ /* 0x088fe20000400000 */
[-C--:B------:R-:W-:Y:S01]  /*168e0*/  FMUL R15, R21, R2.reuse ;  /* 0x00000002150f7220 */ /* 0x080fe20000400000 */
[-C--:B0-----:R-:W-:Y:S01]  /*168f0*/  FMUL R19, R20, R2.reuse ;  /* 0x0000000214137220 */ /* 0x081fe20000400000 */
[----:B------:R-:W-:Y:S01]  /*16900*/  FMUL R21, R18, R2 ;  /* 0x0000000212157220 */ /* 0x000fe20000400000 */
[----:B------:R-:W-:Y:S01]  /*16910*/  USHF.L.U32 UR12, UR8, 0x9, URZ ;  /* 0x00000009080c7899 */ /* 0x000fe2000800063f */
[----:B------:R-:W-:-:S02]  /*16920*/  F2FP.TF32.F32.PACK_B R9, R9 ;  /* 0x00000009ff09723e */ /* 0x000fc400024050ff */
[----:B------:R-:W-:Y:S01]  /*16930*/  F2FP.TF32.F32.PACK_B R15, R15 ;  /* 0x0000000fff0f723e */ /* 0x000fe200024050ff */
[----:B------:R-:W-:Y:S01]  /*16940*/  USHF.L.U64.HI UR11, UR8, 0x9, UR9 ;  /* 0x00000009080b7899 */ /* 0x000fe20008010209 */
[----:B------:R-:W-:Y:S01]  /*16950*/  F2FP.TF32.F32.PACK_B R19, R19 ;  /* 0x00000013ff13723e */ /* 0x000fe200024050ff */
[----:B------:R-:W-:Y:S01]  /*16960*/  @P3 IMAD.MOV.U32 R10, RZ, RZ, R4 ;  /* 0x000000ffff0a3224 */ /* 0x000fe200078e0004 */
[----:B------:R-:W-:Y:S01]  /*16970*/  F2FP.TF32.F32.PACK_B R21, R21 ;  /* 0x00000015ff15723e */ /* 0x000fe200024050ff */
[----:B-1----:R-:W-:Y:S01]  /*16980*/  @P3 IMAD.MOV.U32 R11, RZ, RZ, R5 ;  /* 0x000000ffff0b3224 */ /* 0x002fe200078e0005 */
[----:B------:R0:W-:Y:S01]  /*16990*/  @P6 STG.E desc[UR36][R6.64+0x3c0], R9 ;  /* 0x0003c00906006986 */ /* 0x0001e2000c101924 */
[----:B--2---:R-:W-:-:S03]  /*169a0*/  IMAD.U32 R3, RZ, RZ, UR12 ;  /* 0x0000000cff037e24 */ /* 0x004fc6000f8e00ff */
[----:B------:R-:W-:Y:S01]  /*169b0*/  @P5 STG.E desc[UR36][R6.64+0x3c4], R15 ;  /* 0x0003c40f06005986 */ /* 0x000fe2000c101924 */
[----:B------:R-:W-:-:S03]  /*169c0*/  ISETP.GT.AND P1, PT, R158, 0x80, PT ;  /* 0x000000809e00780c */ /* 0x000fc60003f24270 */
[----:B------:R1:W-:Y:S01]  /*169d0*/  @P4 STG.E desc[UR36][R4.64+0x3e0], R19 ;  /* 0x0003e01304004986 */ /* 0x0003e2000c101924 */
[C---:B------:R-:W-:Y:S02]  /*169e0*/  ISETP.GT.AND P4, PT, R0.reuse, 0xf8, P2 ;  /* 0x000000f80000780c */ /* 0x040fe40001784270 */
[----:B------:R-:W-:Y:S01]  /*169f0*/  ISETP.GT.AND P2, PT, R0, 0xf9, P2 ;  /* 0x000000f90000780c */ /* 0x000fe20001744270 */
[----:B------:R2:W-:Y:S01]  /*16a00*/  @P3 STG.E desc[UR36][R10.64+0x3e4], R21 ;  /* 0x0003e4150a003986 */ /* 0x0005e2000c101924 */
[----:B0-----:R-:W-:Y:S01]  /*16a10*/  IMAD.U32 R9, RZ, RZ, UR11 ;  /* 0x0000000bff097e24 */ /* 0x001fe2000f8e00ff */
[----:B------:R-:W-:Y:S01]  /*16a20*/  IADD3 R8, P3, P6, R4, UR5, R3 ;  /* 0x0000000504087c10 */ /* 0x000fe2000fe7e003 */
[-C--:B------:R-:W-:Y:S01]  /*16a30*/  FMUL R23, R14, R2.reuse ;  /* 0x000000020e177220 */ /* 0x080fe20000400000 */
[-C--:B------:R-:W-:Y:S01]  /*16a40*/  FMUL R13, R12, R2.reuse ;  /* 0x000000020c0d7220 */ /* 0x080fe20000400000 */
[----:B------:R-:W-:Y:S02]  /*16a50*/  ISETP.GT.AND P5, PT, R0, RZ, P1 ;  /* 0x000000ff0000720c */ /* 0x000fe40000fa4270 */
[----:B------:R-:W-:Y:S01]  /*16a60*/  IADD3.X R9, R5, UR4, R9, P3, P6 ;  /* 0x0000000405097c10 */ /* 0x000fe20009fec409 */
[----:B------:R-:W-:Y:S01]  /*16a70*/  FMUL R3, R24, R2 ;  /* 0x0000000218037220 */ /* 0x000fe20000400000 */
[----:B------:R-:W-:-:S02]  /*16a80*/  ISETP.GT.AND P3, PT, R0, 0x1, P1 ;  /* 0x000000010000780c */ /* 0x000fc40000f64270 */
[----:B------:R-:W-:Y:S01]  /*16a90*/  F2FP.TF32.F32.PACK_B R23, R23 ;  /* 0x00000017ff17723e */ /* 0x000fe200024050ff */
[----:B------:R-:W-:Y:S01]  /*16aa0*/  FMUL R25, R25, R2 ;  /* 0x0000000219197220 */ /* 0x000fe20000400000 */
[----:B-1----:R-:W-:Y:S02]  /*16ab0*/  IADD3 R4, P6, R4, UR12, RZ ;  /* 0x0000000c04047c10 */ /* 0x002fe4000ffde0ff */
[----:B------:R-:W-:Y:S02]  /*16ac0*/  F2FP.TF32.F32.PACK_B R13, R13 ;  /* 0x0000000dff0d723e */ /* 0x000fe400024050ff */
[----:B------:R-:W-:Y:S01]  /*16ad0*/  ISETP.GT.AND P0, PT, R158, 0x88, PT ;  /* 0x000000889e00780c */ /* 0x000fe20003f04270 */
[----:B------:R-:W-:Y:S01]  /*16ae0*/  @P4 STG.E desc[UR36][R6.64+0x3e0], R23 ;  /* 0x0003e01706004986 */ /* 0x000fe2000c101924 */
[----:B------:R-:W-:Y:S02]  /*16af0*/  IADD3.X R5, R5, UR11, RZ, P6, !PT ;  /* 0x0000000b05057c10 */ /* 0x000fe4000b7fe4ff */
[----:B------:R-:W-:Y:S01]  /*16b00*/  F2FP.TF32.F32.PACK_B R3, R3 ;  /* 0x00000003ff03723e */ /* 0x000fe200024050ff */
[----:B------:R-:W-:Y:S01]  /*16b10*/  @P2 STG.E desc[UR36][R6.64+0x3e4], R13 ;  /* 0x0003e40d06002986 */ /* 0x000fe2000c101924 */
[----:B------:R-:W-:-:S02]  /*16b20*/  F2FP.TF32.F32.PACK_B R25, R25 ;  /* 0x00000019ff19723e */ /* 0x000fc400024050ff */
[----:B------:R-:W-:Y:S01]  /*16b30*/  ISETP.GT.AND P2, PT, R0, RZ, P0 ;  /* 0x000000ff0000720c */ /* 0x000fe20000744270 */
[----:B------:R0:W-:Y:S01]  /*16b40*/  @P5 STG.E desc[UR36][R4.64], R3 ;  /* 0x0000000304005986 */ /* 0x0001e2000c101924 */
[-C--:B------:R-:W-:Y:S01]  /*16b50*/  FMUL R15, R26, R2.reuse ;  /* 0x000000021a0f7220 */ /* 0x080fe20000400000 */
[----:B------:R-:W-:Y:S02]  /*16b60*/  ISETP.GT.AND P4, PT, R0, 0x1, P0 ;  /* 0x000000010000780c */ /* 0x000fe40000784270 */
[----:B--2---:R-:W-:Y:S01]  /*16b70*/  IADD3 R10, P5, R4, UR5, RZ ;  /* 0x00000005040a7c10 */ /* 0x004fe2000ffbe0ff */
[----:B------:R-:W-:Y:S01]  /*16b80*/  @P3 STG.E desc[UR36][R4.64+0x4], R25 ;  /* 0x0000041904003986 */ /* 0x000fe2000c101924 */
[----:B------:R-:W-:Y:S01]  /*16b90*/  ISETP.GT.AND P3, PT, R0, 0x8, P1 ;  /* 0x000000080000780c */ /* 0x000fe20000f64270 */
[-C--:B------:R-:W-:Y:S01]  /*16ba0*/  FMUL R27, R27, R2.reuse ;  /* 0x000000021b1b7220 */ /* 0x080fe20000400000 */
[----:B------:R-:W-:Y:S02]  /*16bb0*/  F2FP.TF32.F32.PACK_B R15, R15 ;  /* 0x0000000fff0f723e */ /* 0x000fe400024050ff */
[----:B------:R-:W-:Y:S01]  /*16bc0*/  IADD3.X R11, R5, UR4, RZ, P5, !PT ;  /* 0x00000004050b7c10 */ /* 0x000fe2000affe4ff */
[----:B0-----:R-:W-:Y:S01]  /*16bd0*/  FMUL R3, R28, R2 ;  /* 0x000000021c037220 */ /* 0x001fe20000400000 */
[----:B------:R-:W-:-:S02]  /*16be0*/  F2FP.TF32.F32.PACK_B R27, R27 ;  /* 0x0000001bff1b723e */ /* 0x000fc400024050ff */
[C---:B------:R-:W-:Y:S01]  /*16bf0*/  ISETP.GT.AND P5, PT, R0.reuse, 0x9, P1 ;  /* 0x000000090000780c */ /* 0x040fe20000fa4270 */
[----:B------:R-:W-:Y:S01]  /*16c00*/  @P2 STG.E desc[UR36][R10.64], R15 ;  /* 0x0000000f0a002986 */ /* 0x000fe2000c101924 */
[----:B------:R-:W-:Y:S02]  /*16c10*/  F2FP.TF32.F32.PACK_B R3, R3 ;  /* 0x00000003ff03723e */ /* 0x000fe400024050ff */
[----:B------:R-:W-:Y:S01]  /*16c20*/  ISETP.GT.AND P2, PT, R0, 0x8, P0 ;  /* 0x000000080000780c */ /* 0x000fe20000744270 */
[-C--:B------:R-:W-:Y:S01]  /*16c30*/  FMUL R29, R29, R2.reuse ;  /* 0x000000021d1d7220 */ /* 0x080fe20000400000 */
[----:B------:R0:W-:Y:S01]  /*16c40*/  @P4 STG.E desc[UR36][R10.64+0x4], R27 ;  /* 0x0000041b0a004986 */ /* 0x0001e2000c101924 */
[----:B------:R-:W-:Y:S01]  /*16c50*/  FMUL R13, R30, R2 ;  /* 0x000000021e0d7220 */ /* 0x000fe20000400000 */
[----:B------:R-:W-:Y:S02]  /*16c60*/  IADD3 R6, P4, R4, UR5, RZ ;  /* 0x0000000504067c10 */ /* 0x000fe4000ff9e0ff */
[----:B------:R1:W-:Y:S01]  /*16c70*/  @P3 STG.E desc[UR36][R4.64+0x20], R3 ;  /* 0x0000200304003986 */ /* 0x0003e2000c101924 */
[----:B------:R-:W-:-:S02]  /*16c80*/  ISETP.GT.AND P3, PT, R0, 0x9, P0 ;  /* 0x000000090000780c */ /* 0x000fc40000764270 */
[----:B------:R-:W-:Y:S01]  /*16c90*/  F2FP.TF32.F32.PACK_B R29, R29 ;  /* 0x0000001dff1d723e */ /* 0x000fe200024050ff */
[----:B------:R-:W-:Y:S01]  /*16ca0*/  FMUL R31, R31, R2 ;  /* 0x000000021f1f7220 */ /* 0x000fe20000400000 */
[----:B------:R-:W-:Y:S02]  /*16cb0*/  F2FP.TF32.F32.PACK_B R13, R13 ;  /* 0x0000000dff0d723e */ /* 0x000fe400024050ff */
[----:B------:R-:W-:Y:S01]  /*16cc0*/  IADD3.X R7, R5, UR4, RZ, P4, !PT ;  /* 0x0000000405077c10 */ /* 0x000fe2000a7fe4ff */
[----:B------:R-:W-:Y:S01]  /*16cd0*/  @P5 STG.E desc[UR36][R4.64+0x24], R29 ;  /* 0x0000241d04005986 */ /* 0x000fe2000c101924 */
[----:B------:R-:W-:-:S03]  /*16ce0*/  F2FP.TF32.F32.PACK_B R31, R31 ;  /* 0x0000001fff1f723e */ /* 0x000fc600024050ff */
[----:B------:R2:W-:Y:S01]  /*16cf0*/  @P2 STG.E desc[UR36][R6.64+0x20], R13 ;  /* 0x0000200d06002986 */ /* 0x0005e2000c101924 */
[C---:B------:R-:W-:Y:S02]  /*16d00*/  ISETP.GT.AND P2, PT, R0.reuse, 0x10, P0 ;  /* 0x000000100000780c */ /* 0x040fe40000744270 */
[C---:B------:R-:W-:Y:S01]  /*16d10*/  ISETP.GT.AND P4, PT, R0.reuse, 0x10, P1 ;  /* 0x000000100000780c */ /* 0x040fe20000f84270 */
[----:B------:R-:W-:Y:S01]  /*16d20*/  @P3 STG.E desc[UR36][R8.64+0x24], R31 ;  /* 0x0000241f08003986 */ /* 0x000fe2000c101924 */
[----:B------:R-:W-:Y:S01]  /*16d30*/  ISETP.GT.AND P5, PT, R0, 0x11, P1 ;  /* 0x000000110000780c */ /* 0x000fe20000fa4270 */
[-C--:B0-----:R-:W-:Y:S01]  /*16d40*/  FMUL R11, R32, R2.reuse ;  /* 0x00000002200b7220 */ /* 0x081fe20000400000 */
[----:B------:R-:W-:Y:S01]  /*16d50*/  ISETP.GT.AND P3, PT, R0, 0x11, P0 ;  /* 0x000000110000780c */ /* 0x000fe20000764270 */
[-C--:B------:R-:W-:Y:S01]  /*16d60*/  FMUL R33, R33, R2.reuse ;  /* 0x0000000221217220 */ /* 0x080fe20000400000 */
[----:B-1----:R-:W-:Y:S02]  /*16d70*/  FMUL R3, R34, R2 ;  /* 0x0000000222037220 */ /* 0x002fe40000400000 */
[----:B------:R-:W-:-:S02]  /*16d80*/  F2FP.TF32.F32.PACK_B R11, R11 ;  /* 0x0000000bff0b723e */ /* 0x000fc400024050ff */
[----:B------:R-:W-:Y:S01]  /*16d90*/  F2FP.TF32.F32.PACK_B R33, R33 ;  /* 0x00000021ff21723e */ /* 0x000fe200024050ff */
[----:B--2---:R-:W-:Y:S01]  /*16da0*/  @P2 IMAD.MOV.U32 R6, RZ, RZ, R8 ;  /* 0x000000ffff062224 */ /* 0x004fe200078e0008 */
[----:B------:R-:W-:Y:S01]  /*16db0*/  F2FP.TF32.F32.PACK_B R3, R3 ;  /* 0x00000003ff03723e */ /* 0x000fe200024050ff */
[----:B------:R-:W-:Y:S02]  /*16dc0*/  @P2 IMAD.MOV.U32 R7, RZ, RZ, R9 ;  /* 0x000000ffff072224 */ /* 0x000fe400078e0009 */
[----:B------:R-:W-:Y:S01]  /*16dd0*/  FMUL R35, R35, R2 ;  /* 0x0000000223237220 */ /* 0x000fe20000400000 */
[----:B------:R-:W-:Y:S04]  /*16de0*/  @P4 STG.E desc[UR36][R4.64+0x40], R11 ;  /* 0x0000400b04004986 */ /* 0x000fe8000c101924 */
[----:B------:R-:W-:Y:S01]  /*16df0*/  @P5 STG.E desc[UR36][R4.64+0x44], R33 ;  /* 0x0000442104005986 */ /* 0x000fe2000c101924 */
[----:B------:R-:W-:-:S03]  /*16e00*/  F2FP.TF32.F32.PACK_B R35, R35 ;  /* 0x00000023ff23723e */ /* 0x000fc600024050ff */
[----:B------:R0:W-:Y:S01]  /*16e10*/  @P2 STG.E desc[UR36][R6.64+0x40], R3 ;  /* 0x0000400306002986 */ /* 0x0001e2000c101924 */
[C---:B------:R-:W-:Y:S02]  /*16e20*/  ISETP.GT.AND P2, PT, R0.reuse, 0x18, P0 ;  /* 0x000000180000780c */ /* 0x040fe40000744270 */
[C---:B------:R-:W-:Y:S02]  /*16e30*/  ISETP.GT.AND P4, PT, R0.reuse, 0x18, P1 ;  /* 0x000000180000780c */ /* 0x040fe40000f84270 */
[----:B------:R-:W-:Y:S01]  /*16e40*/  ISETP.GT.AND P5, PT, R0, 0x19, P1 ;  /* 0x000000190000780c */ /* 0x000fe20000fa4270 */
[----:B0-----:R-:W-:Y:S02]  /*16e50*/  @P3 IMAD.MOV.U32 R6, RZ, RZ, R8 ;  /* 0x000000ffff063224 */ /* 0x001fe400078e0008 */
[----:B------:R-:W-:Y:S02]  /*16e60*/  @P3 IMAD.MOV.U32 R7, RZ, RZ, R9 ;  /* 0x000000ffff073224 */ /* 0x000fe400078e0009 */
[-C--:B------:R-:W-:Y:S01]  /*16e70*/  FMUL R13, R36, R2.reuse ;  /* 0x00000002240d7220 */ /* 0x080fe20000400000 */
[----:B------:R-:W-:-:S02]  /*16e80*/  FMUL R37, R37, R2 ;  /* 0x0000000225257220 */ /* 0x000fc40000400000 */
[----:B------:R0:W-:Y:S01]  /*16e90*/  @P3 STG.E desc[UR36][R6.64+0x44], R35 ;  /* 0x0000442306003986 */ /* 0x0001e2000c101924 */
[----:B------:R-:W-:Y:S01]  /*16ea0*/  ISETP.GT.AND P3, PT, R0, 0x19, P0 ;  /* 0x000000190000780c */ /* 0x000fe20000764270 */
[-C--:B------:R-:W-:Y:S01]  /*16eb0*/  FMUL R11, R38, R2.reuse ;  /* 0x00000002260b7220 */ /* 0x080fe20000400000 */
[----:B------:R-:W-:Y:S02]  /*16ec0*/  F2FP.TF32.F32.PACK_B R13, R13 ;  /* 0x0000000dff0d723e */ /* 0x000fe400024050ff */
[----:B------:R-:W-:Y:S01]  /*16ed0*/  F2FP.TF32.F32.PACK_B R37, R37 ;  /* 0x00000025ff25723e */ /* 0x000fe200024050ff */
[----:B------:R-:W-:Y:S01]  /*16ee0*/  FMUL R39, R39, R2 ;  /* 0x0000000227277220 */ /* 0x000fe20000400000 */
[----:B------:R-:W-:Y:S01]  /*16ef0*/  F2FP.TF32.F32.PACK_B R11, R11 ;  /* 0x0000000bff0b723e */ /* 0x000fe200024050ff */
[----:B------:R-:W-:Y:S01]  /*16f00*/  @P4 STG.E desc[UR36][R4.64+0x60], R13 ;  /* 0x0000600d04004986 */ /* 0x000fe2000c101924 */
[----:B0-----:R-:W-:Y:S01]  /*16f10*/  @P2 IMAD.MOV.U32 R6, RZ, RZ, R8 ;  /* 0x000000ffff062224 */ /* 0x001fe200078e0008 */
[----:B------:R-:W-:-:S02]  /*16f20*/  @P2 MOV R7, R9 ;  /* 0x0000000900072202 */ /* 0x000fc40000000f00 */
        /* <DEDUP_REMOVED lines=18> */
[----:B0-----:R-:W-:Y:S02]  /*17050*/  @P2 IMAD.MOV.U32 R6, RZ, RZ, R8 ;  /* 0x000000ffff062224 */ /* 0x001fe400078e0008 */
[----:B------:R-:W-:Y:S01]  /*17060*/  @P2 IMAD.MOV.U32 R7, RZ, RZ, R9 ;  /* 0x000000ffff072224 */ /* 0x000fe200078e0009 */
        /* <DEDUP_REMOVED lines=45> */
[----:B------:R-:W-:Y:S02]  /*17340*/  ISETP.GT.AND P5, PT, R0, 0x39, P1 ;  /* 0x000000390000780c */ /* 0x000fe40000fa4270 */
[----:B0-----:R-:W-:Y:S01]  /*17350*/  @P3 MOV R6, R8 ;  /* 0x0000000800063202 */ /* 0x001fe20000000f00 */
        /* <DEDUP_REMOVED lines=59> */
[----:B0-----:R-:W-:Y:S01]  /*17710*/  @P3 IMAD.MOV.U32 R6, RZ, RZ, R8 ;  /* 0x000000ffff063224 */ /* 0x001fe200078e0008 */
[----:B------:R-:W-:Y:S01]  /*17720*/  @P3 MOV R7, R9 ;  /* 0x0000000900073202 */ /* 0x000fe20000000f00 */
[-C--:B------:R-:W-:Y:S01]  /*17730*/  FMUL R3, R64, R2.reuse ;  /* 0x0000000240037220 */ /* 0x080fe20000400000 */
[----:B------:R-:W-:-:S03]  /*17740*/  FMUL R65, R65, R2 ;  /* 0x0000000241417220 */ /* 0x000fc60000400000 */
        /* <DEDUP_REMOVED lines=68> */
[----:B0-----:R-:W-:Y:S01]  /*17b90*/  @P2 MOV R6, R8 ;  /* 0x0000000800062202 */ /* 0x001fe20000000f00 */
[----:B------:R-:W-:-:S02]  /*17ba0*/  @P2 IMAD.MOV.U32 R7, RZ, RZ, R9 ;  /* 0x000000ffff072224 */ /* 0x000fc400078e0009 */
        /* <DEDUP_REMOVED lines=206> */
[-C--:B------:R-:W-:Y:S01]  /*18890*/  FMUL R13, R120, R2.reuse ;  /* 0x00000002780d7220 */ /* 0x080fe20000400000 */
[----:B0-----:R-:W-:Y:S02]  /*188a0*/  @P3 IMAD.MOV.U32 R6, RZ, RZ, R8 ;  /* 0x000000ffff063224 */ /* 0x001fe400078e0008 */
[----:B------:R-:W-:Y:S02]  /*188b0*/  @P3 IMAD.MOV.U32 R7, RZ, RZ, R9 ;  /* 0x000000ffff073224 */ /* 0x000fe400078e0009 */
[-C--:B------:R-:W-:Y:S01]  /*188c0*/  FMUL R121, R121, R2.reuse ;  /* 0x0000000279797220 */ /* 0x080fe20000400000 */
[----:B------:R-:W-:-:S02]  /*188d0*/  FMUL R11, R122, R2 ;  /* 0x000000027a0b7220 */ /* 0x000fc40000400000 */
[----:B------:R0:W-:Y:S01]  /*188e0*/  @P3 STG.E desc[UR36][R6.64+0x2e4], R119 ;  /* 0x0002e47706003986 */ /* 0x0001e2000c101924 */
[C---:B------:R-:W-:Y:S02]  /*188f0*/  ISETP.GT.AND P3, PT, R0.reuse, 0xc1, P0 ;  /* 0x000000c10000780c */ /* 0x040fe40000764270 */
[----:B------:R-:W-:Y:S02]  /*18900*/  F2FP.TF32.F32.PACK_B R13, R13 ;  /* 0x0000000dff0d723e */ /* 0x000fe400024050ff */
[----:B------:R-:W-:Y:S01]  /*18910*/  F2FP.TF32.F32.PACK_B R121, R121 ;  /* 0x00000079ff79723e */ /* 0x000fe200024050ff */
[-C--:B------:R-:W-:Y:S01]  /*18920*/  FMUL R123, R123, R2.reuse ;  /* 0x000000027b7b7220 */ /* 0x080fe20000400000 */
[----:B------:R-:W-:Y:S01]  /*18930*/  F2FP.TF32.F32.PACK_B R11, R11 ;  /* 0x0000000bff0b723e */ /* 0x000fe200024050ff */
[----:B------:R-:W-:Y:S01]  /*18940*/  @P4 STG.E desc[UR36][R4.64+0x300], R13 ;  /* 0x0003000d04004986 */ /* 0x000fe2000c101924 */
[----:B0-----:R-:W-:Y:S02]  /*18950*/  @P2 IMAD.MOV.U32 R6, RZ, RZ, R8 ;  /* 0x000000ffff062224 */ /* 0x001fe400078e0008 */
[----:B------:R-:W-:Y:S01]  /*18960*/  @P2 IMAD.MOV.U32 R7, RZ, RZ, R9 ;  /* 0x000000ffff072224 */ /* 0x000fe200078e0009 */
[----:B------:R-:W-:Y:S01]  /*18970*/  @P5 STG.E desc[UR36][R4.64+0x304], R121 ;  /* 0x0003047904005986 */ /* 0x000fe2000c101924 */
[----:B------:R-:W-:Y:S01]  /*18980*/  ISETP.GT.AND P4, PT, R0, 0xc8, P1 ;  /* 0x000000c80000780c */ /* 0x000fe20000f84270 */
[----:B------:R-:W-:Y:S01]  /*18990*/  FMUL R3, R124, R2 ;  /* 0x000000027c037220 */ /* 0x000fe20000400000 */
[----:B------:R-:W-:Y:S01]  /*189a0*/  F2FP.TF32.F32.PACK_B R123, R123 ;  /* 0x0000007bff7b723e */ /* 0x000fe200024050ff */
[----:B------:R0:W-:Y:S01]  /*189b0*/  @P2 STG.E desc[UR36][R6.64+0x300], R11 ;  /* 0x0003000b06002986 */ /* 0x0001e2000c101924 */
[----:B------:R-:W-:-:S02]  /*189c0*/  ISETP.GT.AND P2, PT, R0, 0xc8, P0 ;  /* 0x000000c80000780c */ /* 0x000fc40000744270 */
[----:B------:R-:W-:Y:S01]  /*189d0*/  ISETP.GT.AND P5, PT, R0, 0xc9, P1 ;  /* 0x000000c90000780c */ /* 0x000fe20000fa4270 */
[-C--:B------:R-:W-:Y:S01]  /*189e0*/  FMUL R125, R125, R2.reuse ;  /* 0x000000027d7d7220 */ /* 0x080fe20000400000 */
[----:B------:R-:W-:Y:S01]  /*189f0*/  F2FP.TF32.F32.PACK_B R3, R3 ;  /* 0x00000003ff03723e */ /* 0x000fe200024050ff */
[----:B0-----:R-:W-:Y:S02]  /*18a00*/  @P3 IMAD.MOV.U32 R6, RZ, RZ, R8 ;  /* 0x000000ffff063224 */ /* 0x001fe400078e0008 */
[----:B------:R-:W-:Y:S02]  /*18a10*/  @P3 IMAD.MOV.U32 R7, RZ, RZ, R9 ;  /* 0x000000ffff073224 */ /* 0x000fe400078e0009 */
[----:B------:R-:W-:-:S03]  /*18a20*/  FMUL R13, R126, R2 ;  /* 0x000000027e0d7220 */ /* 0x000fc60000400000 */
[----:B------:R0:W-:Y:S01]  /*18a30*/  @P3 STG.E desc[UR36][R6.64+0x304], R123 ;  /* 0x0003047b06003986 */ /* 0x0001e2000c101924 */
[C---:B------:R-:W-:Y:S02]  /*18a40*/  ISETP.GT.AND P3, PT, R0.reuse, 0xc9, P0 ;  /* 0x000000c90000780c */ /* 0x040fe40000764270 */
[----:B------:R-:W-:Y:S01]  /*18a50*/  F2FP.TF32.F32.PACK_B R125, R125 ;  /* 0x0000007dff7d723e */ /* 0x000fe200024050ff */
[----:B------:R-:W-:Y:S01]  /*18a60*/  @P4 STG.E desc[UR36][R4.64+0x320], R3 ;  /* 0x0003200304004986 */ /* 0x000fe2000c101924 */
[----:B------:R-:W-:Y:S01]  /*18a70*/  ISETP.GT.AND P4, PT, R0, 0xd0, P1 ;  /* 0x000000d00000780c */ /* 0x000fe20000f84270 */
[-C--:B------:R-:W-:Y:S01]  /*18a80*/  FMUL R127, R127, R2.reuse ;  /* 0x000000027f7f7220 */ /* 0x080fe20000400000 */
[----:B------:R-:W-:Y:S01]  /*18a90*/  F2FP.TF32.F32.PACK_B R13, R13 ;  /* 0x0000000dff0d723e */ /* 0x000fe200024050ff */
[----:B------:R-:W-:Y:S01]  /*18aa0*/  FMUL R11, R128, R2 ;  /* 0x00000002800b7220 */ /* 0x000fe20000400000 */
[----:B0-----:R-:W-:Y:S02]  /*18ab0*/  @P2 IMAD.MOV.U32 R6, RZ, RZ, R8 ;  /* 0x000000ffff062224 */ /* 0x001fe400078e0008 */
[----:B------:R-:W-:Y:S01]  /*18ac0*/  @P2 IMAD.MOV.U32 R7, RZ, RZ, R9 ;  /* 0x000000ffff072224 */ /* 0x000fe200078e0009 */
[----:B------:R-:W-:Y:S01]  /*18ad0*/  @P5 STG.E desc[UR36][R4.64+0x324], R125 ;  /* 0x0003247d04005986 */ /* 0x000fe2000c101924 */
[----:B------:R-:W-:-:S02]  /*18ae0*/  ISETP.GT.AND P5, PT, R0, 0xd1, P1 ;  /* 0x000000d10000780c */ /* 0x000fc40000fa4270 */
[----:B------:R-:W-:Y:S01]  /*18af0*/  F2FP.TF32.F32.PACK_B R127, R127 ;  /* 0x0000007fff7f723e */ /* 0x000fe200024050ff */
[----:B------:R0:W-:Y:S01]  /*18b00*/  @P2 STG.E desc[UR36][R6.64+0x320], R13 ;  /* 0x0003200d06002986 */ /* 0x0001e2000c101924 */
[----:B------:R-:W-:Y:S02]  /*18b10*/  F2FP.TF32.F32.PACK_B R11, R11 ;  /* 0x0000000bff0b723e */ /* 0x000fe400024050ff */
[----:B------:R-:W-:Y:S01]  /*18b20*/  ISETP.GT.AND P2, PT, R0, 0xd0, P0 ;  /* 0x000000d00000780c */ /* 0x000fe20000744270 */
[----:B------:R-:W-:Y:S01]  /*18b30*/  FMUL R129, R129, R2 ;  /* 0x0000000281817220 */ /* 0x000fe20000400000 */
[----:B0-----:R-:W-:Y:S02]  /*18b40*/  @P3 IMAD.MOV.U32 R6, RZ, RZ, R8 ;  /* 0x000000ffff063224 */ /* 0x001fe400078e0008 */
[----:B------:R-:W-:Y:S02]  /*18b50*/  @P3 IMAD.MOV.U32 R7, RZ, RZ, R9 ;  /* 0x000000ffff073224 */ /* 0x000fe400078e0009 */
[----:B------:R-:W-:-:S03]  /*18b60*/  F2FP.TF32.F32.PACK_B R129, R129 ;  /* 0x00000081ff81723e */ /* 0x000fc600024050ff */
[----:B------:R0:W-:Y:S01]  /*18b70*/  @P3 STG.E desc[UR36][R6.64+0x324], R127 ;  /* 0x0003247f06003986 */ /* 0x0001e2000c101924 */
[----:B------:R-:W-:-:S03]  /*18b80*/  FMUL R3, R130, R2 ;  /* 0x0000000282037220 */ /* 0x000fc60000400000 */
[----:B------:R1:W-:Y:S01]  /*18b90*/  @P4 STG.E desc[UR36][R4.64+0x340], R11 ;  /* 0x0003400b04004986 */ /* 0x0003e2000c101924 */
[C---:B------:R-:W-:Y:S02]  /*18ba0*/  ISETP.GT.AND P4, PT, R0.reuse, 0xd1, P0 ;  /* 0x000000d10000780c */ /* 0x040fe40000784270 */
[C---:B------:R-:W-:Y:S01]  /*18bb0*/  ISETP.GT.AND P3, PT, R0.reuse, 0xd8, P0 ;  /* 0x000000d80000780c */ /* 0x040fe20000764270 */
[----:B------:R-:W-:Y:S01]  /*18bc0*/  @P5 STG.E desc[UR36][R4.64+0x344], R129 ;  /* 0x0003448104005986 */ /* 0x000fe2000c101924 */
[----:B------:R-:W-:Y:S01]  /*18bd0*/  ISETP.GT.AND P5, PT, R0, 0xd8, P1 ;  /* 0x000000d80000780c */ /* 0x000fe20000fa4270 */
[----:B------:R-:W-:Y:S01]  /*18be0*/  FMUL R131, R131, R2 ;  /* 0x0000000283837220 */ /* 0x000fe20000400000 */
[----:B------:R-:W-:Y:S01]  /*18bf0*/  F2FP.TF32.F32.PACK_B R3, R3 ;  /* 0x00000003ff03723e */ /* 0x000fe200024050ff */
[----:B0-----:R-:W-:Y:S01]  /*18c00*/  @P2 IMAD.MOV.U32 R7, RZ, RZ, R9 ;  /* 0x000000ffff072224 */ /* 0x001fe200078e0009 */
[----:B------:R-:W-:Y:S01]  /*18c10*/  @P2 MOV R6, R8 ;  /* 0x0000000800062202 */ /* 0x000fe20000000f00 */
[-C--:B------:R-:W-:Y:S01]  /*18c20*/  FMUL R13, R132, R2.reuse ;  /* 0x00000002840d7220 */ /* 0x080fe20000400000 */
[----:B------:R-:W-:Y:S01]  /*18c30*/  ISETP.GT.AND P6, PT, R0, 0xd9, P1 ;  /* 0x000000d90000780c */ /* 0x000fe20000fc4270 */
[-C--:B------:R-:W-:Y:S01]  /*18c40*/  FMUL R133, R133, R2.reuse ;  /* 0x0000000285857220 */ /* 0x080fe20000400000 */
[----:B------:R-:W-:Y:S01]  /*18c50*/  F2FP.TF32.F32.PACK_B R131, R131 ;  /* 0x00000083ff83723e */ /* 0x000fe200024050ff */
[----:B------:R0:W-:Y:S01]  /*18c60*/  @P2 STG.E desc[UR36][R6.64+0x340], R3 ;  /* 0x0003400306002986 */ /* 0x0001e2000c101924 */
[----:B-1----:R-:W-:Y:S01]  /*18c70*/  FMUL R11, R134, R2 ;  /* 0x00000002860b7220 */ /* 0x002fe20000400000 */
[----:B------:R-:W-:-:S02]  /*18c80*/  F2FP.TF32.F32.PACK_B R13, R13 ;  /* 0x0000000dff0d723e */ /* 0x000fc400024050ff */
[----:B------:R-:W-:Y:S02]  /*18c90*/  ISETP.GT.AND P2, PT, R0, 0xd9, P0 ;  /* 0x000000d90000780c */ /* 0x000fe40000744270 */
[----:B------:R-:W-:Y:S01]  /*18ca0*/  F2FP.TF32.F32.PACK_B R133, R133 ;  /* 0x00000085ff85723e */ /* 0x000fe200024050ff */
[----:B0-----:R-:W-:Y:S02]  /*18cb0*/  @P4 IMAD.MOV.U32 R6, RZ, RZ, R8 ;  /* 0x000000ffff064224 */ /* 0x001fe400078e0008 */
[----:B------:R-:W-:Y:S01]  /*18cc0*/  @P4 IMAD.MOV.U32 R7, RZ, RZ, R9 ;  /* 0x000000ffff074224 */ /* 0x000fe200078e0009 */
[----:B------:R-:W-:-:S04]  /*18cd0*/  F2FP.TF32.F32.PACK_B R11, R11 ;  /* 0x0000000bff0b723e */ /* 0x000fc800024050ff */
[----:B------:R0:W-:Y:S01]  /*18ce0*/  @P4 STG.E desc[UR36][R6.64+0x344], R131 ;  /* 0x0003448306004986 */ /* 0x0001e2000c101924 */
[----:B------:R-:W-:-:S03]  /*18cf0*/  FMUL R135, R135, R2 ;  /* 0x0000000287877220 */ /* 0x000fc60000400000 */
[----:B------:R1:W-:Y:S01]  /*18d00*/  @P5 STG.E desc[UR36][R4.64+0x360], R13 ;  /* 0x0003600d04005986 */ /* 0x0003e2000c101924 */
[----:B------:R-:W-:-:S03]  /*18d10*/  ISETP.GT.AND P5, PT, R0, 0xe0, P0 ;  /* 0x000000e00000780c */ /* 0x000fc600007a4270 */
[----:B------:R-:W-:Y:S01]  /*18d20*/  @P6 STG.E desc[UR36][R4.64+0x364], R133 ;  /* 0x0003648504006986 */ /* 0x000fe2000c101924 */
[----:B0-----:R-:W-:Y:S02]  /*18d30*/  @P3 IMAD.MOV.U32 R6, RZ, RZ, R8 ;  /* 0x000000ffff063224 */ /* 0x001fe400078e0008 */
[----:B------:R-:W-:Y:S01]  /*18d40*/  @P3 IMAD.MOV.U32 R7, RZ, RZ, R9 ;  /* 0x000000ffff073224 */ /* 0x000fe200078e0009 */
[----:B------:R-:W-:-:S04]  /*18d50*/  ISETP.GT.AND P4, PT, R0, 0xe1, P1 ;  /* 0x000000e10000780c */ /* 0x000fc80000f84270 */
[----:B------:R0:W-:Y:S01]  /*18d60*/  @P3 STG.E desc[UR36][R6.64+0x360], R11 ;  /* 0x0003600b06003986 */ /* 0x0001e2000c101924 */
[----:B------:R-:W-:Y:S01]  /*18d70*/  ISETP.GT.AND P3, PT, R0, 0xe0, P1 ;  /* 0x000000e00000780c */ /* 0x000fe20000f64270 */
[-C--:B------:R-:W-:Y:S01]  /*18d80*/  FMUL R3, R136, R2.reuse ;  /* 0x0000000288037220 */ /* 0x080fe20000400000 */
[----:B------:R-:W-:Y:S01]  /*18d90*/  ISETP.GT.AND P6, PT, R0, 0xe1, P0 ;  /* 0x000000e10000780c */ /* 0x000fe200007c4270 */
[-C--:B------:R-:W-:Y:S01]  /*18da0*/  FMUL R137, R137, R2.reuse ;  /* 0x0000000289897220 */ /* 0x080fe20000400000 */
[----:B------:R-:W-:Y:S01]  /*18db0*/  F2FP.TF32.F32.PACK_B R135, R135 ;  /* 0x00000087ff87723e */ /* 0x000fe200024050ff */
[-C--:B-1----:R-:W-:Y:S01]  /*18dc0*/  FMUL R13, R138, R2.reuse ;  /* 0x000000028a0d7220 */ /* 0x082fe20000400000 */
[----:B------:R-:W-:Y:S01]  /*18dd0*/  F2FP.TF32.F32.PACK_B R3, R3 ;  /* 0x00000003ff03723e */ /* 0x000fe200024050ff */
[----:B0-----:R-:W-:Y:S02]  /*18de0*/  @P2 IMAD.MOV.U32 R6, RZ, RZ, R8 ;  /* 0x000000ffff062224 */ /* 0x001fe400078e0008 */
[----:B------:R-:W-:Y:S01]  /*18df0*/  @P2 IMAD.MOV.U32 R7, RZ, RZ, R9 ;  /* 0x000000ffff072224 */ /* 0x000fe200078e0009 */
[----:B------:R-:W-:Y:S01]  /*18e00*/  F2FP.TF32.F32.PACK_B R137, R137 ;  /* 0x00000089ff89723e */ /* 0x000fe200024050ff */
[----:B------:R-:W-:Y:S01]  /*18e10*/  FMUL R139, R139, R2 ;  /* 0x000000028b8b7220 */ /* 0x000fe20000400000 */
[----:B------:R-:W-:-:S02]  /*18e20*/  F2FP.TF32.F32.PACK_B R13, R13 ;  /* 0x0000000dff0d723e */ /* 0x000fc400024050ff */
[----:B------:R0:W-:Y:S02]  /*18e30*/  @P2 STG.E desc[UR36][R6.64+0x364], R135 ;  /* 0x0003648706002986 */ /* 0x0001e4000c101924 */
[----:B------:R-:W-:Y:S02]  /*18e40*/  F2FP.TF32.F32.PACK_B R139, R139 ;  /* 0x0000008bff8b723e */ /* 0x000fe400024050ff */
[----:B------:R-:W-:Y:S04]  /*18e50*/  @P3 STG.E desc[UR36][R4.64+0x380], R3 ;  /* 0x0003800304003986 */ /* 0x000fe8000c101924 */
[----:B------:R-:W-:Y:S01]  /*18e60*/  @P4 STG.E desc[UR36][R4.64+0x384], R137 ;  /* 0x0003848904004986 */ /* 0x000fe2000c101924 */
[----:B0-----:R-:W-:Y:S02]  /*18e70*/  @P5 IMAD.MOV.U32 R6, RZ, RZ, R8 ;  /* 0x000000ffff065224 */ /* 0x001fe400078e0008 */
[----:B------:R-:W-:-:S05]  /*18e80*/  @P5 IMAD.MOV.U32 R7, RZ, RZ, R9 ;  /* 0x000000ffff075224 */ /* 0x000fca00078e0009 */
[----:B------:R0:W-:Y:S01]  /*18e90*/  @P5 STG.E desc[UR36][R6.64+0x380], R13 ;  /* 0x0003800d06005986 */ /* 0x0001e2000c101924 */
[C---:B------:R-:W-:Y:S02]  /*18ea0*/  ISETP.GT.AND P5, PT, R0.reuse, 0xe8, P0 ;  /* 0x000000e80000780c */ /* 0x040fe400007a4270 */
[C---:B------:R-:W-:Y:S01]  /*18eb0*/  ISETP.GT.AND P2, PT, R0.reuse, 0xe8, P1 ;  /* 0x000000e80000780c */ /* 0x040fe20000f44270 */
[----:B0-----:R-:W-:Y:S02]  /*18ec0*/  @P6 IMAD.MOV.U32 R6, RZ, RZ, R8 ;  /* 0x000000ffff066224 */ /* 0x001fe400078e0008 */
[----:B------:R-:W-:Y:S01]  /*18ed0*/  @P6 IMAD.MOV.U32 R7, RZ, RZ, R9 ;  /* 0x000000ffff076224 */ /* 0x000fe200078e0009 */
[----:B------:R-:W-:-:S04]  /*18ee0*/  ISETP.GT.AND P3, PT, R0, 0xe9, P0 ;  /* 0x000000e90000780c */ /* 0x000fc80000764270 */
[----:B------:R0:W-:Y:S01]  /*18ef0*/  @P6 STG.E desc[UR36][R6.64+0x384], R139 ;  /* 0x0003848b06006986 */ /* 0x0001e2000c101924 */
[----:B------:R-:W-:Y:S01]  /*18f00*/  ISETP.GT.AND P6, PT, R0, 0xe9, P1 ;  /* 0x000000e90000780c */ /* 0x000fe20000fc4270 */
[-C--:B------:R-:W-:Y:S01]  /*18f10*/  FMUL R11, R140, R2.reuse ;  /* 0x000000028c0b7220 */ /* 0x080fe20000400000 */
[-C--:B------:R-:W-:Y:S01]  /*18f20*/  FMUL R141, R141, R2.reuse ;  /* 0x000000028d8d7220 */ /* 0x080fe20000400000 */
[-C--:B------:R-:W-:Y:S01]  /*18f30*/  FMUL R15, R142, R2.reuse ;  /* 0x000000028e0f7220 */ /* 0x080fe20000400000 */
[----:B------:R-:W-:Y:S02]  /*18f40*/  ISETP.GT.AND P4, PT, R0, 0xf0, P1 ;  /* 0x000000f00000780c */ /* 0x000fe40000f84270 */
[----:B------:R-:W-:Y:S02]  /*18f50*/  F2FP.TF32.F32.PACK_B R11, R11 ;  /* 0x0000000bff0b723e */ /* 0x000fe400024050ff */
[----:B------:R-:W-:Y:S01]  /*18f60*/  F2FP.TF32.F32.PACK_B R141, R141 ;  /* 0x0000008dff8d723e */ /* 0x000fe200024050ff */
[-C--:B------:R-:W-:Y:S01]  /*18f70*/  FMUL R143, R143, R2.reuse ;  /* 0x000000028f8f7220 */ /* 0x080fe20000400000 */
[----:B------:R-:W-:Y:S01]  /*18f80*/  F2FP.TF32.F32.PACK_B R15, R15 ;  /* 0x0000000fff0f723e */ /* 0x000fe200024050ff */
[----:B0-----:R-:W-:Y:S01]  /*18f90*/  @P5 IMAD.MOV.U32 R6, RZ, RZ, R8 ;  /* 0x000000ffff065224 */ /* 0x001fe200078e0008 */
[----:B------:R-:W-:Y:S01]  /*18fa0*/  @P5 MOV R7, R9 ;  /* 0x0000000900075202 */ /* 0x000fe20000000f00 */
[----:B------:R-:W-:Y:S01]  /*18fb0*/  FMUL R3, R144, R2 ;  /* 0x0000000290037220 */ /* 0x000fe20000400000 */
[----:B------:R-:W-:Y:S01]  /*18fc0*/  @P2 STG.E desc[UR36][R4.64+0x3a0], R11 ;  /* 0x0003a00b04002986 */ /* 0x000fe2000c101924 */
[----:B------:R-:W-:-:S03]  /*18fd0*/  F2FP.TF32.F32.PACK_B R143, R143 ;  /* 0x0000008fff8f723e */ /* 0x000fc600024050ff */
[----:B------:R-:W-:Y:S01]  /*18fe0*/  @P6 STG.E desc[UR36][R4.64+0x3a4], R141 ;  /* 0x0003a48d04006986 */ /* 0x000fe2000c101924 */
[----:B------:R-:W-:-:S03]  /*18ff0*/  F2FP.TF32.F32.PACK_B R3, R3 ;  /* 0x00000003ff03723e */ /* 0x000fc600024050ff */
[----:B------:R0:W-:Y:S01]  /*19000*/  @P5 STG.E desc[UR36][R6.64+0x3a0], R15 ;  /* 0x0003a00f06005986 */ /* 0x0001e2000c101924 */
[C---:B------:R-:W-:Y:S02]  /*19010*/  ISETP.GT.AND P5, PT, R0.reuse, 0xf0, P0 ;  /* 0x000000f00000780c */ /* 0x040fe400007a4270 */
[----:B------:R-:W-:Y:S01]  /*19020*/  ISETP.GT.AND P2, PT, R0, 0xf1, P1 ;  /* 0x000000f10000780c */ /* 0x000fe20000f44270 */
[-C--:B------:R-:W-:Y:S01]  /*19030*/  FMUL R145, R145, R2.reuse ;  /* 0x0000000291917220 */ /* 0x080fe20000400000 */
[----:B0-----:R-:W-:Y:S02]  /*19040*/  @P3 IMAD.MOV.U32 R6, RZ, RZ, R8 ;  /* 0x000000ffff063224 */ /* 0x001fe400078e0008 */
[----:B------:R-:W-:Y:S02]  /*19050*/  @P3 IMAD.MOV.U32 R7, RZ, RZ, R9 ;  /* 0x000000ffff073224 */ /* 0x000fe400078e0009 */
[----:B------:R-:W-:-:S03]  /*19060*/  FMUL R13, R146, R2 ;  /* 0x00000002920d7220 */ /* 0x000fc60000400000 */
[----:B------:R0:W-:Y:S04]  /*19070*/  @P3 STG.E desc[UR36][R6.64+0x3a4], R143 ;  /* 0x0003a48f06003986 */ /* 0x0001e8000c101924 */
[----:B------:R-:W-:Y:S01]  /*19080*/  @P4 STG.E desc[UR36][R4.64+0x3c0], R3 ;  /* 0x0003c00304004986 */ /* 0x000fe2000c101924 */
[C---:B------:R-:W-:Y:S02]  /*19090*/  ISETP.GT.AND P4, PT, R0.reuse, 0xf1, P0 ;  /* 0x000000f10000780c */ /* 0x040fe40000784270 */
[C---:B------:R-:W-:Y:S02]  /*190a0*/  ISETP.GT.AND P3, PT, R0.reuse, 0xf8, P1 ;  /* 0x000000f80000780c */ /* 0x040fe40000f64270 */
[----:B------:R-:W-:Y:S02]  /*190b0*/  F2FP.TF32.F32.PACK_B R145, R145 ;  /* 0x00000091ff91723e */ /* 0x000fe400024050ff */
[C---:B------:R-:W-:Y:S01]  /*190c0*/  ISETP.GT.AND P1, PT, R0.reuse, 0xf9, P1 ;  /* 0x000000f90000780c */ /* 0x040fe20000f24270 */
[----:B0-----:R-:W-:Y:S01]  /*190d0*/  @P5 IMAD.MOV.U32 R6, RZ, RZ, R8 ;  /* 0x000000ffff065224 */ /* 0x001fe200078e0008 */
[----:B------:R-:W-:Y:S01]  /*190e0*/  ISETP.GT.AND P6, PT, R0, 0xf8, P0 ;  /* 0x000000f80000780c */ /* 0x000fe200007c4270 */
[----:B------:R-:W-:Y:S01]  /*190f0*/  @P5 IMAD.MOV.U32 R7, RZ, RZ, R9 ;  /* 0x000000ffff075224 */ /* 0x000fe200078e0009 */
[----:B------:R-:W-:Y:S01]  /*19100*/  F2FP.TF32.F32.PACK_B R13, R13 ;  /* 0x0000000dff0d723e */ /* 0x000fe200024050ff */
[-C--:B------:R-:W-:Y:S01]  /*19110*/  FMUL R147, R147, R2.reuse ;  /* 0x0000000293937220 */ /* 0x080fe20000400000 */
[-C--:B------:R-:W-:Y:S01]  /*19120*/  FMUL R19, R148, R2.reuse ;  /* 0x0000000294137220 */ /* 0x080fe20000400000 */
[----:B------:R-:W-:Y:S01]  /*19130*/  FMUL R149, R149, R2 ;  /* 0x0000000295957220 */ /* 0x000fe20000400000 */
[----:B------:R-:W-:Y:S01]  /*19140*/  @P2 STG.E desc[UR36][R4.64+0x3c4], R145 ;  /* 0x0003c49104002986 */ /* 0x000fe2000c101924 */
[----:B------:R-:W-:-:S02]  /*19150*/  ISETP.GT.AND P0, PT, R0, 0xf9, P0 ;  /* 0x000000f90000780c */ /* 0x000fc40000704270 */
[----:B------:R-:W-:Y:S01]  /*19160*/  F2FP.TF32.F32.PACK_B R147, R147 ;  /* 0x00000093ff93723e */ /* 0x000fe200024050ff */
[----:B------:R0:W-:Y:S01]  /*19170*/  @P5 STG.E desc[UR36][R6.64+0x3c0], R13 ;  /* 0x0003c00d06005986 */ /* 0x0001e2000c101924 */
[----:B------:R-:W-:Y:S01]  /*19180*/  F2FP.TF32.F32.PACK_B R19, R19 ;  /* 0x00000013ff13723e */ /* 0x000fe200024050ff */
[-C--:B------:R-:W-:Y:S01]  /*19190*/  FMUL R21, R150, R2.reuse ;  /* 0x0000000296157220 */ /* 0x080fe20000400000 */
[----:B------:R-:W-:Y:S01]  /*191a0*/  F2FP.TF32.F32.PACK_B R149, R149 ;  /* 0x00000095ff95723e */ /* 0x000fe200024050ff */
[----:B------:R-:W-:Y:S01]  /*191b0*/  FMUL R151, R151, R2 ;  /* 0x0000000297977220 */ /* 0x000fe20000400000 */
[----:B0-----:R-:W-:Y:S02]  /*191c0*/  @P4 IMAD.MOV.U32 R6, RZ, RZ, R8 ;  /* 0x000000ffff064224 */ /* 0x001fe400078e0008 */
[----:B------:R-:W-:Y:S01]  /*191d0*/  @P4 IMAD.MOV.U32 R7, RZ, RZ, R9 ;  /* 0x000000ffff074224 */ /* 0x000fe200078e0009 */
[----:B------:R-:W-:-:S04]  /*191e0*/  F2FP.TF32.F32.PACK_B R21, R21 ;  /* 0x00000015ff15723e */ /* 0x000fc800024050ff */
[----:B------:R-:W-:Y:S01]  /*191f0*/  @P4 STG.E desc[UR36][R6.64+0x3c4], R147 ;  /* 0x0003c49306004986 */ /* 0x000fe2000c101924 */
[----:B------:R-:W-:-:S03]  /*19200*/  F2FP.TF32.F32.PACK_B R151, R151 ;  /* 0x00000097ff97723e */ /* 0x000fc600024050ff */
[----:B------:R-:W-:Y:S04]  /*19210*/  @P3 STG.E desc[UR36][R4.64+0x3e0], R19 ;  /* 0x0003e01304003986 */ /* 0x000fe8000c101924 */
[----:B------:R0:W-:Y:S02]  /*19220*/  @P1 STG.E desc[UR36][R4.64+0x3e4], R149 ;  /* 0x0003e49504001986 */ /* 0x0001e4000c101924 */
[----:B0-----:R-:W-:Y:S02]  /*19230*/  @P6 IMAD.MOV.U32 R4, RZ, RZ, R8 ;  /* 0x000000ffff046224 */ /* 0x001fe400078e0008 */
[----:B------:R-:W-:-:S05]  /*19240*/  @P6 IMAD.MOV.U32 R5, RZ, RZ, R9 ;  /* 0x000000ffff056224 */ /* 0x000fca00078e0009 */
[----:B------:R0:W-:Y:S04]  /*19250*/  @P6 STG.E desc[UR36][R4.64+0x3e0], R21 ;  /* 0x0003e01504006986 */ /* 0x0001e8000c101924 */
[----:B------:R0:W-:Y:S02]  /*19260*/  @P0 STG.E desc[UR36][R8.64+0x3e4], R151 ;  /* 0x0003e49708000986 */ /* 0x0001e4000c101924 */
.L_x_542:
[----:B------:R-:W-:Y:S05]  /*19270*/  BSYNC B0 ;  /* 0x0000000000007941 */ /* 0x000fea0003800000 */
.L_x_34:
[----:B0---4-:R-:W4:Y:S04]  /*19280*/  LDL.LU R5, [R1+0x200] ;  /* 0x0002000001057983 */ /* 0x011f280000300800 */
[----:B------:R-:W4:Y:S01]  /*19290*/  LDL.LU R4, [R1+0x204] ;  /* 0x0002040001047983 */ /* 0x000f220000300800 */
[----:B------:R-:W-:Y:S01]  /*192a0*/  ULDC UR4, c[0x0][0xc] ;  /* 0x0000030000047ab9 */ /* 0x000fe20000000800 */
[----:B------:R-:W-:Y:S01]  /*192b0*/  ULDC UR5, c[0x0][0x10] ;  /* 0x0000040000057ab9 */ /* 0x000fe20000000800 */
[----:B------:R-:W4:Y:S01]  /*192c0*/  LDC R3, c[0x0][0x14] ;  /* 0x00000500ff037b82 */ /* 0x000f220000000800 */
[----:B------:R-:W-:Y:S01]  /*192d0*/  UIMAD.WIDE.U32 UR4, UR4, UR5, URZ ;  /* 0x00000005040472a5 */ /* 0x000fe2000f8e003f */
[----:B------:R-:W-:Y:S01]  /*192e0*/  PRMT R0, RZ, 0x7610, R0 ;  /* 0x00007610ff007816 */ /* 0x000fe20000000000 */
[----:B------:R-:W-:Y:S01]  /*192f0*/  UMOV UR42, 0xffffffff ;  /* 0xffffffff002a7882 */ /* 0x000fe20000000000 */
[----:B------:R-:W-:-:S03]  /*19300*/  UMOV UR43, 0xffffffff ;  /* 0xffffffff002b7882 */ /* 0x000fc60000000000 */
[----:B----4-:R-:W-:-:S04]  /*19310*/  IMAD.WIDE.U32 R4, R3, UR4, R4 ;  /* 0x0000000403047c25 */ /* 0x010fc8000f8e0004 */
[----:B------:R-:W-:Y:S01]  /*19320*/  IMAD R3, R3, UR5, RZ ;  /* 0x0000000503037c24 */ /* 0x000fe2000f8e02ff */
[----:B------:R-:W-:Y:S01]  /*19330*/  ULDC.64 UR4, c[0x0][0x650] ;  /* 0x0001940000047ab9 */ /* 0x000fe20000000a00 */
[----:B------:R-:W-:Y:S01]  /*19340*/  IMAD.MOV.U32 R7, RZ, RZ, R4 ;  /* 0x000000ffff077224 */ /* 0x000fe200078e0004 */
[----:B------:R-:W-:Y:S01]  /*19350*/  ISETP.GE.U32.AND P0, PT, R4, UR4, PT ;  /* 0x0000000404007c0c */ /* 0x000fe2000bf06070 */
[----:B------:R-:W-:-:S05]  /*19360*/  IMAD.IADD R6, R5, 0x1, R3 ;  /* 0x0000000105067824 */ /* 0x000fca00078e0203 */
[----:B------:R0:W-:Y:S01]  /*19370*/  STL [R1+0x200], R6 ;  /* 0x0002000601007387 */ /* 0x0001e20000100800 */
[----:B------:R-:W-:-:S03]  /*19380*/  ISETP.GE.U32.AND.EX P0, PT, R6, UR5, PT, P0 ;  /* 0x0000000506007c0c */ /* 0x000fc6000bf06100 */
[----:B------:R0:W-:Y:S10]  /*19390*/  STL [R1+0x204], R7 ;  /* 0x0002040701007387 */ /* 0x0001f40000100800 */
[----:B0-----:R-:W-:Y:S05]  /*193a0*/  @P0 BRA `(.L_x_543) ;  /* 0x0000000400880947 */ /* 0x001fea0003800000 */
[----:B------:R-:W0:Y:S01]  /*193b0*/  S2UR UR6, SR_CTAID.X ;  /* 0x00000000000679c3 */ /* 0x000e220000002500 */
[----:B------:R-:W-:Y:S01]  /*193c0*/  ULDC.64 UR12, c[0x0][0x628] ;  /* 0x00018a00000c7ab9 */ /* 0x000fe20000000a00 */
[----:B------:R-:W-:Y:S01]  /*193d0*/  ULDC UR4, c[0x0][0x150] ;  /* 0x0000540000047ab9 */ /* 0x000fe20000000800 */
[----:B------:R-:W-:Y:S01]  /*193e0*/  ISETP.NE.U32.AND P0, PT, RZ, UR12, PT ;  /* 0x0000000cff007c0c */ /* 0x000fe2000bf05070 */
[----:B------:R-:W-:Y:S01]  /*193f0*/  ULDC UR15, c[0x0][0x630] ;  /* 0x00018c00000f7ab9 */ /* 0x000fe20000000800 */
[C---:B------:R-:W-:Y:S01]  /*19400*/  R2UR UR16, R7.reuse ;  /* 0x00000000071072ca */ /* 0x040fe200000e0000 */
[----:B------:R-:W-:Y:S01]  /*19410*/  ULDC UR19, c[0x0][0x154] ;  /* 0x0000550000137ab9 */ /* 0x000fe20000000800 */
[----:B------:R-:W-:Y:S01]  /*19420*/  ISETP.NE.AND.EX P0, PT, RZ, UR13, PT, P0 ;  /* 0x0000000dff007c0c */ /* 0x000fe2000bf05300 */
[----:B------:R-:W4:Y:S01]  /*19430*/  S2UR UR18, SR_CTAID.Y ;  /* 0x00000000001279c3 */ /* 0x000f220000002600 */
[----:B------:R-:W-:Y:S02]  /*19440*/  R2UR UR17, R6 ;  /* 0x00000000061172ca */ /* 0x000fe400000e0000 */
[----:B------:R-:W-:-:S02]  /*19450*/  R2UR UR10, R7 ;  /* 0x00000000070a72ca */ /* 0x000fc400000e0000 */
[----:B------:R-:W-:Y:S02]  /*19460*/  R2UR UR11, R6 ;  /* 0x00000000060b72ca */ /* 0x000fe400000e0000 */
[----:B0-----:R-:W-:-:S05]  /*19470*/  I2FP.F32.U32 R0, UR6 ;  /* 0x0000000600007c45 */ /* 0x001fca0008201000 */
[----:B------:R-:W-:-:S04]  /*19480*/  FMUL R0, R0, UR4 ;  /* 0x0000000400007c20 */ /* 0x000fc80008400000 */
[----:B------:R0:W0:Y:S01]  /*19490*/  F2I.U32.TRUNC.NTZ R3, R0 ;  /* 0x0000000000037305 */ /* 0x000022000020f000 */
[----:B----4-:R-:W-:Y:S05]  /*194a0*/  @!P0 BRA `(.L_x_544) ;  /* 0x0000000000308947 */ /* 0x010fea0003800000 */
        /* <DEDUP_REMOVED lines=12> */
.L_x_544:
[----:B------:R-:W-:Y:S01]  /*19570*/  USHF.R.U64 UR43, UR10, UR15, UR11 ;  /* 0x0000000f0a2b7299 */ /* 0x000fe2000800120b */
[----:B0-----:R-:W-:Y:S01]  /*19580*/  I2FP.F32.U32 R0, UR18 ;  /* 0x0000001200007c45 */ /* 0x001fe20008201000 */
[----:B------:R-:W-:Y:S02]  /*19590*/  USHF.R.U32.HI UR4, URZ, UR15, UR11 ;  /* 0x0000000f3f047299 */ /* 0x000fe4000801160b */
[----:B------:R-:W-:Y:S02]  /*195a0*/  UIADD3 UR10, UP0, URZ, -UR43, URZ ;  /* 0x8000002b3f0a7290 */ /* 0x000fe4000ff1e03f */
[----:B------:R-:W-:Y:S01]  /*195b0*/  FMUL R0, R0, UR19 ;  /* 0x0000001300007c20 */ /* 0x000fe20008400000 */
[----:B------:R-:W-:Y:S01]  /*195c0*/  ULDC.64 UR12, c[0x0][0x620] ;  /* 0x00018800000c7ab9 */ /* 0x000fe20000000a00 */
[----:B------:R-:W-:Y:S01]  /*195d0*/  UIADD3.X UR4, URZ, ~UR4, URZ, UP0, !UPT ;  /* 0x800000043f047290 */ /* 0x000fe200087fe43f */
[----:B------:R-:W-:Y:S01]  /*195e0*/  UMOV UR8, UR16 ;  /* 0x0000001000087c82 */ /* 0x000fe20008000000 */
[----:B------:R-:W-:-:S02]  /*195f0*/  UMOV UR9, UR17 ;  /* 0x0000001100097c82 */ /* 0x000fc40008000000 */
[----:B------:R-:W-:Y:S01]  /*19600*/  UIMAD UR4, UR4, UR12, URZ ;  /* 0x0000000c040472a4 */ /* 0x000fe2000f8e023f */
[----:B------:R-:W0:Y:S01]  /*19610*/  F2I.U32.TRUNC.NTZ R0, R0 ;  /* 0x0000000000007305 */ /* 0x000e22000020f000 */
[----:B------:R-:W-:Y:S01]  /*19620*/  UIMAD.WIDE.U32 UR8, UR10, UR12, UR8 ;  /* 0x0000000c0a0872a5 */ /* 0x000fe2000f8e0008 */
[----:B------:R-:W-:Y:S01]  /*19630*/  R2UR UR12, R3 ;  /* 0x00000000030c72ca */ /* 0x000fe200000e0000 */
[----:B------:R-:W-:Y:S01]  /*19640*/  UIMAD UR10, UR10, UR13, UR4 ;  /* 0x0000000d0a0a72a4 */ /* 0x000fe2000f8e0204 */
[----:B------:R-:W-:Y:S01]  /*19650*/  ULDC UR11, c[0x0][0x618] ;  /* 0x00018600000b7ab9 */ /* 0x000fe20000000800 */
[----:B------:R-:W-:Y:S02]  /*19660*/  ULDC UR21, c[0x0][0x658] ;  /* 0x0001960000157ab9 */ /* 0x000fe40000000800 */
[----:B------:R-:W-:Y:S01]  /*19670*/  UIADD3 UR9, UR9, UR10, URZ ;  /* 0x0000000a09097290 */ /* 0x000fe2000fffe03f */
[----:B------:R-:W-:Y:S01]  /*19680*/  UMOV UR15, 0xffffffff ;  /* 0xffffffff000f7882 */ /* 0x000fe20000000000 */
[----:B------:R-:W-:Y:S01]  /*19690*/  ULDC.64 UR4, c[0x0][0x640] ;  /* 0x0001900000047ab9 */ /* 0x000fe20000000a00 */
[----:B------:R-:W-:Y:S01]  /*196a0*/  USHF.L.U32 UR15, UR15, UR21, URZ ;  /* 0x000000150f0f7299 */ /* 0x000fe2000800063f */
[----:B------:R-:W-:Y:S01]  /*196b0*/  ISETP.NE.U32.AND P0, PT, RZ, UR4, PT ;  /* 0x00000004ff007c0c */ /* 0x000fe2000bf05070 */
[----:B------:R-:W-:-:S02]  /*196c0*/  USHF.R.U64 UR16, UR8, UR11, UR9 ;  /* 0x0000000b08107299 */ /* 0x000fc40008001209 */
[----:B------:R-:W-:Y:S01]  /*196d0*/  USHF.R.U32.HI UR8, URZ, UR11, UR9 ;  /* 0x0000000b3f087299 */ /* 0x000fe20008011609 */
[----:B0-----:R-:W-:Y:S01]  /*196e0*/  R2UR UR14, R0 ;  /* 0x00000000000e72ca */ /* 0x001fe200000e0000 */
[----:B------:R-:W-:Y:S01]  /*196f0*/  ULDC UR17, c[0x0][0x608] ;  /* 0x0001820000117ab9 */ /* 0x000fe20000000800 */
[----:B------:R-:W-:Y:S01]  /*19700*/  ULOP3.LUT UR41, URZ, UR15, URZ, 0x33, !UPT ;  /* 0x0000000f3f297292 */ /* 0x000fe2000f8e333f */
[----:B------:R-:W-:Y:S01]  /*19710*/  ISETP.NE.AND.EX P0, PT, RZ, UR5, PT, P0 ;  /* 0x00000005ff007c0c */ /* 0x000fe2000bf05300 */
[----:B------:R-:W-:Y:S02]  /*19720*/  USHF.R.U64 UR15, UR16, UR17, UR8 ;  /* 0x00000011100f7299 */ /* 0x000fe40008001208 */
[----:B------:R-:W-:Y:S02]  /*19730*/  USHF.R.U32.HI UR8, URZ, UR17, UR8 ;  /* 0x000000113f087299 */ /* 0x000fe40008011608 */
[----:B------:R-:W-:Y:S02]  /*19740*/  UIADD3 UR12, -UR12, URZ, URZ ;  /* 0x0000003f0c0c7290 */ /* 0x000fe4000fffe13f */
[----:B------:R-:W-:Y:S01]  /*19750*/  USHF.R.U64 UR17, UR15, UR21, UR8 ;  /* 0x000000150f117299 */ /* 0x000fe20008001208 */
[----:B------:R-:W-:Y:S01]  /*19760*/  UMOV UR19, 0x1 ;  /* 0x0000000100137882 */ /* 0x000fe20000000000 */
[----:B------:R-:W-:Y:S01]  /*19770*/  ULDC UR13, c[0x0][0x144] ;  /* 0x00005100000d7ab9 */ /* 0x000fe20000000800 */
[----:B------:R-:W-:Y:S01]  /*19780*/  ULDC UR7, c[0x0][0x600] ;  /* 0x0001800000077ab9 */ /* 0x000fe20000000800 */
[----:B------:R-:W-:-:S02]  /*19790*/  USHF.L.U32 UR24, UR19, UR21, URZ ;  /* 0x0000001513187299 */ /* 0x000fc4000800063f */
[----:B------:R-:W-:Y:S02]  /*197a0*/  USHF.R.U32.HI UR8, URZ, UR21, UR8 ;  /* 0x000000153f087299 */ /* 0x000fe40008011608 */
[----:B------:R-:W-:Y:S02]  /*197b0*/  UIMAD UR21, UR13, UR12, UR6 ;  /* 0x0000000c0d1572a4 */ /* 0x000fe4000f8e0206 */
[----:B------:R-:W-:Y:S02]  /*197c0*/  UIADD3 UR20, UR7, -0x1, URZ ;  /* 0xffffffff07147890 */ /* 0x000fe4000fffe03f */
[----:B------:R-:W-:Y:S01]  /*197d0*/  UIADD3 UR19, -UR14, URZ, URZ ;  /* 0x0000003f0e137290 */ /* 0x000fe2000fffe13f */
[----:B------:R-:W-:Y:S01]  /*197e0*/  ULDC UR25, c[0x0][0x148] ;  /* 0x0000520000197ab9 */ /* 0x000fe20000000800 */
[----:B------:R-:W-:Y:S01]  /*197f0*/  ULDC UR22, c[0x0][0x648] ;  /* 0x0001920000167ab9 */ /* 0x000fe20000000800 */
[----:B------:R-:W-:Y:S01]  /*19800*/  ULDC UR23, c[0x0][0x638] ;  /* 0x00018e0000177ab9 */ /* 0x000fe20000000800 */
        /* <DEDUP_REMOVED lines=14> */
.L_x_545:
[----:B------:R-:W-:Y:S01]  /*198f0*/  UISETP.NE.AND UP0, UPT, UR45, URZ, UPT ;  /* 0x0000003f2d00728c */ /* 0x000fe2000bf05270 */
[----:B------:R-:W-:Y:S01]  /*19900*/  IMAD.MOV.U32 R0, RZ, RZ, 0x1 ;  /* 0x00000001ff007424 */ /* 0x000fe200078e00ff */
[----:B------:R-:W-:Y:S02]  /*19910*/  USHF.R.U64 UR4, UR6, UR22, UR8 ;  /* 0x0000001606047299 */ /* 0x000fe40008001208 */
[----:B------:R-:W-:Y:S02]  /*19920*/  ULOP3.LUT UR41, UR15, UR41, URZ, 0xc0, !UPT ;  /* 0x000000290f297292 */ /* 0x000fe4000f8ec03f */
[----:B------:R-:W-:Y:S02]  /*19930*/  UIADD3 UR5, -UR4, URZ, URZ ;  /* 0x0000003f04057290 */ /* 0x000fe4000fffe13f */
[----:B------:R-:W-:Y:S02]  /*19940*/  UIMAD UR41, UR24, UR4, UR41 ;  /* 0x00000004182972a4 */ /* 0x000fe4000f8e0229 */
[----:B------:R-:W-:-:S02]  /*19950*/  ULOP3.LUT UR16, UR16, UR20, URZ, 0xc0, !UPT ;  /* 0x0000001410107292 */ /* 0x000fc4000f8ec03f */
[----:B------:R-:W-:Y:S02]  /*19960*/  @UP0 UIMAD UR21, UR25, UR19, UR18 ;  /* 0x00000013191502a4 */ /* 0x000fe4000f8e0212 */
[----:B------:R-:W-:-:S03]  /*19970*/  UIMAD UR4, UR5, UR23, UR17 ;  /* 0x00000017050472a4 */ /* 0x000fc6000f8e0211 */
[----:B------:R-:W-:Y:S01]  /*19980*/  ULDC UR5, c[0x0][0x610] ;  /* 0x0001840000057ab9 */ /* 0x000fe20000000800 */
[----:B------:R-:W-:Y:S02]  /*19990*/  UIMAD UR4, UR4, UR7, UR16 ;  /* 0x00000007040472a4 */ /* 0x000fe4000f8e0210 */
[----:B------:R-:W-:-:S04]  /*199a0*/  UIMAD UR41, UR41, UR5, UR21 ;  /* 0x00000005292972a4 */ /* 0x000fc8000f8e0215 */
[----:B------:R-:W-:Y:S02]  /*199b0*/  USEL UR42, UR4, UR41, !UP0 ;  /* 0x00000029042a7287 */ /* 0x000fe4000c000000 */
[----:B------:R-:W-:-:S12]  /*199c0*/  USEL UR41, UR41, UR4, !UP0 ;  /* 0x0000000429297287 */ /* 0x000fd8000c000000 */
.L_x_543:
[----:B------:R-:W-:-:S13]  /*199d0*/  LOP3.LUT P0, RZ, R0, 0xff, RZ, 0xc0, !PT ;  /* 0x000000ff00ff7812 */ /* 0x000fda000780c0ff */
[----:B------:R-:W-:Y:S05]  /*199e0*/  @P0 BRA `(.L_x_546) ;  /* 0xfffffe7800700947 */ /* 0x000fea000383ffff */
[----:B------:R-:W-:Y:S05]  /*199f0*/  EXIT ;  /* 0x000000000000794d */ /* 0x000fea0003800000 */
.L_x_7:
[----:B------:R-:W2:Y:S01]  /*19a00*/  LDL R5, [R1+0x204] ;  /* 0x0002040001057983 */ /* 0x000ea20000100800 */
[----:B------:R-:W-:-:S03]  /*19a10*/  ULDC.64 UR4, c[0x0][0x650] ;  /* 0x0001940000047ab9 */ /* 0x000fc60000000a00 */
[----:B------:R-:W3:Y:S01]  /*19a20*/  LDL R4, [R1+0x200] ;  /* 0x0002000001047983 */ /* 0x000ee20000100800 */
[----:B------:R-:W-:Y:S01]  /*19a30*/  PRMT R0, RZ, 0x7610, R0 ;  /* 0x00007610ff007816 */ /* 0x000fe20000000000 */
[----:B------:R-:W-:Y:S01]  /*19a40*/  IMAD.MOV.U32 R2, RZ, RZ, -0x1 ;  /* 0xffffffffff027424 */ /* 0x000fe200078e00ff */
[----:B------:R-:W-:Y:S01]  /*19a50*/  MOV R3, 0xffffffff ;  /* 0xffffffff00037802 */ /* 0x000fe20000000f00 */
[----:B------:R-:W-:Y:S01]  /*19a60*/  IMAD.MOV.U32 R9, RZ, RZ, -0x1 ;  /* 0xffffffffff097424 */ /* 0x000fe200078e00ff */
[----:B--2---:R-:W-:-:S04]  /*19a70*/  ISETP.GE.U32.AND P0, PT, R5, UR4, PT ;  /* 0x0000000405007c0c */ /* 0x004fc8000bf06070 */
[----:B---3--:R-:W-:-:S13]  /*19a80*/  ISETP.GE.U32.AND.EX P0, PT, R4, UR5, PT, P0 ;  /* 0x0000000504007c0c */ /* 0x008fda000bf06100 */
        /* <DEDUP_REMOVED lines=21> */
.L_x_548:
[----:B------:R-:W-:Y:S01]  /*19be0*/  USHF.R.U64 UR4, UR14, UR19, UR15 ;  /* 0x000000130e047299 */ /* 0x000fe2000800120f */
[----:B------:R-:W-:Y:S01]  /*19bf0*/  R2UR UR7, R4 ;  /* 0x00000000040772ca */ /* 0x000fe200000e0000 */
[----:B------:R-:W-:Y:S02]  /*19c00*/  USHF.R.U32.HI UR5, URZ, UR19, UR15 ;  /* 0x000000133f057299 */ /* 0x000fe4000801160f */
[----:B------:R-:W-:Y:S01]  /*19c10*/  UIADD3 UR13, UP0, URZ, -UR4, URZ ;  /* 0x800000043f0d7290 */ /* 0x000fe2000ff1e03f */
[----:B------:R-:W-:Y:S01]  /*19c20*/  ULDC.64 UR14, c[0x0][0x620] ;  /* 0x00018800000e7ab9 */ /* 0x000fe20000000a00 */
[----:B------:R-:W-:Y:S02]  /*19c30*/  UMOV UR6, UR20 ;  /* 0x0000001400067c82 */ /* 0x000fe40008000000 */
[----:B------:R-:W-:Y:S02]  /*19c40*/  UIADD3.X UR5, URZ, ~UR5, URZ, UP0, !UPT ;  /* 0x800000053f057290 */ /* 0x000fe400087fe43f */
[----:B------:R-:W-:-:S02]  /*19c50*/  UISETP.NE.AND UP1, UPT, UR45, URZ, UPT ;  /* 0x0000003f2d00728c */ /* 0x000fc4000bf25270 */
[----:B------:R-:W-:Y:S02]  /*19c60*/  UIMAD UR5, UR5, UR14, URZ ;  /* 0x0000000e050572a4 */ /* 0x000fe4000f8e023f */
[----:B------:R-:W-:Y:S02]  /*19c70*/  UIMAD.WIDE.U32 UR6, UR13, UR14, UR6 ;  /* 0x0000000e0d0672a5 */ /* 0x000fe4000f8e0006 */
[----:B------:R-:W-:Y:S01]  /*19c80*/  UIMAD UR5, UR13, UR15, UR5 ;  /* 0x0000000f0d0572a4 */ /* 0x000fe2000f8e0205 */
[----:B------:R-:W-:Y:S02]  /*19c90*/  ULDC UR14, c[0x0][0x608] ;  /* 0x00018200000e7ab9 */ /* 0x000fe40000000800 */
[----:B------:R-:W-:Y:S01]  /*19ca0*/  ULDC UR13, c[0x0][0x618] ;  /* 0x00018600000d7ab9 */ /* 0x000fe20000000800 */
[----:B------:R-:W-:Y:S01]  /*19cb0*/  UIADD3 UR5, UR7, UR5, URZ ;  /* 0x0000000507057290 */ /* 0x000fe2000fffe03f */
[----:B------:R-:W-:Y:S01]  /*19cc0*/  ULDC UR22, c[0x0][0x658] ;  /* 0x0001960000167ab9 */ /* 0x000fe20000000800 */
[----:B------:R-:W-:-:S02]  /*19cd0*/  @UP1 UIMAD UR8, UR11, UR12, UR10 ;  /* 0x0000000c0b0812a4 */ /* 0x000fc4000f8e020a */
[----:B------:R-:W-:Y:S02]  /*19ce0*/  USHF.R.U64 UR17, UR6, UR13, UR5 ;  /* 0x0000000d06117299 */ /* 0x000fe40008001205 */
[----:B------:R-:W-:Y:S01]  /*19cf0*/  USHF.R.U32.HI UR5, URZ, UR13, UR5 ;  /* 0x0000000d3f057299 */ /* 0x000fe20008011605 */
[----:B------:R-:W-:Y:S01]  /*19d00*/  ULDC.64 UR6, c[0x0][0x640] ;  /* 0x0001900000067ab9 */ /* 0x000fe20000000a00 */
[----:B------:R-:W-:Y:S01]  /*19d10*/  UMOV UR10, 0xffffffff ;  /* 0xffffffff000a7882 */ /* 0x000fe20000000000 */
[----:B------:R-:W-:Y:S01]  /*19d20*/  ISETP.NE.U32.AND P0, PT, RZ, UR6, PT ;  /* 0x00000006ff007c0c */ /* 0x000fe2000bf05070 */
[----:B------:R-:W-:Y:S02]  /*19d30*/  USHF.R.U64 UR18, UR17, UR14, UR5 ;  /* 0x0000000e11127299 */ /* 0x000fe40008001205 */
[----:B------:R-:W-:Y:S01]  /*19d40*/  USHF.R.U32.HI UR5, URZ, UR14, UR5 ;  /* 0x0000000e3f057299 */ /* 0x000fe20008011605 */
[----:B------:R-:W-:Y:S01]  /*19d50*/  ISETP.NE.AND.EX P0, PT, RZ, UR7, PT, P0 ;  /* 0x00000007ff007c0c */ /* 0x000fe2000bf05300 */
[----:B------:R-:W-:-:S02]  /*19d60*/  USHF.L.U32 UR11, UR10, UR22, URZ ;  /* 0x000000160a0b7299 */ /* 0x000fc4000800063f */
[----:B------:R-:W-:Y:S01]  /*19d70*/  USHF.R.U64 UR19, UR18, UR22, UR5 ;  /* 0x0000001612137299 */ /* 0x000fe20008001205 */
[----:B------:R-:W-:Y:S01]  /*19d80*/  ULDC UR20, c[0x0][0x600] ;  /* 0x0001800000147ab9 */ /* 0x000fe20000000800 */
[----:B------:R-:W-:Y:S02]  /*19d90*/  USHF.R.U32.HI UR10, URZ, UR22, UR5 ;  /* 0x000000163f0a7299 */ /* 0x000fe40008011605 */
[----:B------:R-:W-:Y:S02]  /*19da0*/  UIADD3 UR21, UR20, -0x1, URZ ;  /* 0xffffffff14157890 */ /* 0x000fe4000fffe03f */
[----:B------:R-:W-:Y:S01]  /*19db0*/  ULOP3.LUT UR26, URZ, UR11, URZ, 0x33, !UPT ;  /* 0x0000000b3f1a7292 */ /* 0x000fe2000f8e333f */
        /* <DEDUP_REMOVED lines=17> */
.L_x_549:
[----:B------:R-:W-:Y:S01]  /*19ed0*/  USHF.R.U64 UR6, UR5, UR23, UR10 ;  /* 0x0000001705067299 */ /* 0x000fe2000800120a */
[----:B------:R-:W-:Y:S01]  /*19ee0*/  IMAD.MOV.U32 R0, RZ, RZ, 0x1 ;  /* 0x00000001ff007424 */ /* 0x000fe200078e00ff */
[----:B------:R-:W-:Y:S01]  /*19ef0*/  USHF.L.U32 UR25, UR25, UR22, URZ ;  /* 0x0000001619197299 */ /* 0x000fe2000800063f */
[----:B------:R-:W-:Y:S01]  /*19f00*/  IMAD.U32 R9, RZ, RZ, UR4 ;  /* 0x00000004ff097e24 */ /* 0x000fe2000f8e00ff */
[----:B------:R-:W-:Y:S02]  /*19f10*/  ULOP3.LUT UR5, UR18, UR26, URZ, 0xc0, !UPT ;  /* 0x0000001a12057292 */ /* 0x000fe4000f8ec03f */
[----:B------:R-:W-:Y:S02]  /*19f20*/  UIADD3 UR7, -UR6, URZ, URZ ;  /* 0x0000003f06077290 */ /* 0x000fe4000fffe13f */
[----:B------:R-:W-:Y:S02]  /*19f30*/  UIMAD UR6, UR25, UR6, UR5 ;  /* 0x00000006190672a4 */ /* 0x000fe4000f8e0205 */
[----:B------:R-:W-:-:S02]  /*19f40*/  ULOP3.LUT UR17, UR17, UR21, URZ, 0xc0, !UPT ;  /* 0x0000001511117292 */ /* 0x000fc4000f8ec03f */
[----:B------:R-:W-:Y:S02]  /*19f50*/  UIMAD UR5, UR7, UR24, UR19 ;  /* 0x00000018070572a4 */ /* 0x000fe4000f8e0213 */
[----:B------:R-:W-:Y:S01]  /*19f60*/  UISETP.NE.AND UP0, UPT, UR45, URZ, UPT ;  /* 0x0000003f2d00728c */ /* 0x000fe2000bf05270 */
[----:B------:R-:W-:Y:S01]  /*19f70*/  ULDC UR7, c[0x0][0x610] ;  /* 0x0001840000077ab9 */ /* 0x000fe20000000800 */
[----:B------:R-:W-:Y:S02]  /*19f80*/  UIMAD UR5, UR5, UR20, UR17 ;  /* 0x00000014050572a4 */ /* 0x000fe4000f8e0211 */
[----:B------:R-:W-:-:S04]  /*19f90*/  UIMAD UR8, UR6, UR7, UR8 ;  /* 0x00000007060872a4 */ /* 0x000fc8000f8e0208 */
[----:B------:R-:W-:Y:S02]  /*19fa0*/  USEL UR6, UR5, UR8, !UP0 ;  /* 0x0000000805067287 */ /* 0x000fe4000c000000 */
[----:B------:R-:W-:-:S04]  /*19fb0*/  USEL UR8, UR8, UR5, !UP0 ;  /* 0x0000000508087287 */ /* 0x000fc8000c000000 */
[----:B------:R-:W-:Y:S02]  /*19fc0*/  IMAD.U32 R3, RZ, RZ, UR6 ;  /* 0x00000006ff037e24 */ /* 0x000fe4000f8e00ff */
[----:B------:R-:W-:-:S07]  /*19fd0*/  IMAD.U32 R2, RZ, RZ, UR8 ;  /* 0x00000008ff027e24 */ /* 0x000fce000f8e00ff */
.L_x_547:
[----:B------:R-:W-:-:S08]  /*19fe0*/  NOP ;  /* 0x0000000000007918 */ /* 0x000fd00000000000 */
[----:B0-----:R-:W0:-:S00]  /*19ff0*/  USETMAXREG.DEALLOC.CTAPOOL 0x18 ;  /* 0x00000018000079c8 */ /* 0x001e0000080e0500 */
[----:B------:R-:W-:-:S13]  /*1a000*/  ISETP.NE.AND P0, PT, RZ, UR9, PT ;  /* 0x00000009ff007c0c */ /* 0x000fda000bf05270 */
[----:B------:R-:W-:Y:S05]  /*1a010*/  @P0 EXIT ;  /* 0x000000000000094d */ /* 0x000fea0003800000 */
[----:B0-----:R-:W-:Y:S01]  /*1a020*/  LOP3.LUT P0, RZ, R0, 0xff, RZ, 0xc0, !PT ;  /* 0x000000ff00ff7812 */ /* 0x001fe2000780c0ff */
[----:B------:R-:W-:Y:S02]  /*1a030*/  IMAD.MOV.U32 R0, RZ, RZ, 0x1 ;  /* 0x00000001ff007424 */ /* 0x000fe400078e00ff */
[----:B------:R-:W-:-:S10]  /*1a040*/  IMAD.MOV.U32 R6, RZ, RZ, RZ ;  /* 0x000000ffff067224 */ /* 0x000fd400078e00ff */
[----:B------:R-:W-:Y:S05]  /*1a050*/  @!P0 BRA `(.L_x_550) ;  /* 0x0000000c00c88947 */ /* 0x000fea0003800000 */
[----:B------:R-:W0:Y:S01]  /*1a060*/  S2UR UR8, SR_CgaCtaId ;  /* 0x00000000000879c3 */ /* 0x000e220000008800 */
[----:B------:R-:W-:Y:S01]  /*1a070*/  ULDC UR4, c[0x0][0x28c] ;  /* 0x0000a30000047ab9 */ /* 0x000fe20000000800 */
[----:B------:R-:W-:Y:S01]  /*1a080*/  ULDC UR7, c[0x0][0x658] ;  /* 0x0001960000077ab9 */ /* 0x000fe20000000800 */
[----:B------:R-:W-:Y:S01]  /*1a090*/  UMOV UR11, 0xffffffff ;  /* 0xffffffff000b7882 */ /* 0x000fe20000000000 */
[----:B------:R-:W-:Y:S01]  /*1a0a0*/  UIADD3 UR17, UR4, 0x1f, URZ ;  /* 0x0000001f04117890 */ /* 0x000fe2000fffe03f */
[----:B------:R-:W-:Y:S01]  /*1a0b0*/  BSSY B0, `(.L_x_550) ;  /* 0x00000ec000007945 */ /* 0x000fe20003800000 */
[----:B------:R-:W-:Y:S01]  /*1a0c0*/  ULDC UR5, c[0x0][0x600] ;  /* 0x0001800000057ab9 */ /* 0x000fe20000000800 */
[----:B------:R-:W-:Y:S01]  /*1a0d0*/  USHF.L.U32 UR11, UR11, UR7, URZ ;  /* 0x000000070b0b7299 */ /* 0x000fe2000800063f */
[----:B------:R-:W-:Y:S01]  /*1a0e0*/  IMAD.MOV.U32 R8, RZ, RZ, 0x1 ;  /* 0x00000001ff087424 */ /* 0x000fe200078e00ff */
[----:B------:R-:W-:Y:S01]  /*1a0f0*/  UMOV UR19, 0x1 ;  /* 0x0000000100137882 */ /* 0x000fe20000000000 */
[----:B------:R-:W-:Y:S01]  /*1a100*/  UIADD3 UR4, UR5, -0x1, URZ ;  /* 0xffffffff05047890 */ /* 0x000fe2000fffe03f */
[----:B------:R-:W-:Y:S01]  /*1a110*/  IMAD.MOV.U32 R0, RZ, RZ, 0x1 ;  /* 0x00000001ff007424 */ /* 0x000fe200078e00ff */
[----:B------:R-:W-:Y:S01]  /*1a120*/  ULDC UR9, c[0x0][0xc] ;  /* 0x0000030000097ab9 */ /* 0x000fe20000000800 */
[----:B------:R-:W-:Y:S01]  /*1a130*/  USHF.L.U32 UR5, UR19, UR7, URZ ;  /* 0x0000000713057299 */ /* 0x000fe2000800063f */
[----:B------:R-:W-:Y:S01]  /*1a140*/  IMAD.MOV.U32 R6, RZ, RZ, RZ ;  /* 0x000000ffff067224 */ /* 0x000fe200078e00ff */
[----:B------:R-:W-:Y:S01]  /*1a150*/  USHF.R.S32.HI UR18, URZ, 0x1f, UR17 ;  /* 0x0000001f3f127899 */ /* 0x000fe20008011411 */
[----:B------:R-:W-:Y:S01]  /*1a160*/  ULDC UR14, c[0x0][0x10] ;  /* 0x00000400000e7ab9 */ /* 0x000fe20000000800 */
[----:B------:R-:W-:-:S02]  /*1a170*/  ULOP3.LUT UR7, URZ, UR11, URZ, 0x33, !UPT ;  /* 0x0000000b3f077292 */ /* 0x000fc4000f8e333f */
[----:B------:R-:W-:Y:S01]  /*1a180*/  ULEA.HI UR17, UR18, UR17, URZ, 0x5 ;  /* 0x0000001112117291 */ /* 0x000fe2000f8f283f */
[----:B------:R-:W-:Y:S01]  /*1a190*/  ULDC UR16, c[0x0][0x14] ;  /* 0x0000050000107ab9 */ /* 0x000fe20000000800 */
[----:B------:R-:W-:Y:S01]  /*1a1a0*/  UMOV UR20, 0x11 ;  /* 0x0000001100147882 */ /* 0x000fe20000000000 */
[----:B0-----:R-:W-:Y:S02]  /*1a1b0*/  USHF.R.U32.HI UR28, URZ, 0x2, UR8 ;  /* 0x000000023f1c7899 */ /* 0x001fe40008011608 */
[----:B------:R-:W-:Y:S02]  /*1a1c0*/  ULOP3.LUT UR10, UR8, 0x3, URZ, 0xc0, !UPT ;  /* 0x00000003080a7892 */ /* 0x000fe4000f8ec03f */
[----:B------:R-:W-:Y:S02]  /*1a1d0*/  USHF.L.U32 UR6, UR8, 0x6, URZ ;  /* 0x0000000608067899 */ /* 0x000fe4000800063f */
[----:B------:R-:W-:Y:S02]  /*1a1e0*/  USHF.L.U32 UR27, UR8, 0xb, URZ ;  /* 0x0000000b081b7899 */ /* 0x000fe4000800063f */
[----:B------:R-:W-:-:S02]  /*1a1f0*/  ULOP3.LUT UR8, UR8, 0xfffffffc, URZ, 0xc0, !UPT ;  /* 0xfffffffc08087892 */ /* 0x000fc4000f8ec03f */
[----:B------:R-:W-:Y:S02]  /*1a200*/  UISETP.GT.U32.AND UP0, UPT, UR10, 0xffff, UPT ;  /* 0x0000ffff0a00788c */ /* 0x000fe4000bf04070 */
[----:B------:R-:W-:Y:S02]  /*1a210*/  ULOP3.LUT UR12, UR8, 0x1, URZ, 0xfc, !UPT ;  /* 0x00000001080c7892 */ /* 0x000fe4000f8efc3f */
[----:B------:R-:W-:Y:S02]  /*1a220*/  ULOP3.LUT UR13, UR8, 0x2, URZ, 0xfc, !UPT ;  /* 0x00000002080d7892 */ /* 0x000fe4000f8efc3f */
[----:B------:R-:W-:Y:S02]  /*1a230*/  USHF.L.U32 UR11, UR19, UR8, URZ ;  /* 0x00000008130b7299 */ /* 0x000fe4000800063f */
[----:B------:R-:W-:Y:S02]  /*1a240*/  ULOP3.LUT UR15, UR8, 0x3, URZ, 0xfc, !UPT ;  /* 0x00000003080f7892 */ /* 0x000fe4000f8efc3f */
[----:B------:R-:W-:-:S02]  /*1a250*/  UIMAD.WIDE.U32 UR8, UR9, UR14, URZ ;  /* 0x0000000e090872a5 */ /* 0x000fc4000f8e003f */
[----:B------:R-:W-:Y:S02]  /*1a260*/  USHF.L.U32 UR12, UR19, UR12, URZ ;  /* 0x0000000c130c7299 */ /* 0x000fe4000800063f */
[----:B------:R-:W-:Y:S02]  /*1a270*/  USHF.L.U32 UR14, UR19, UR13, URZ ;  /* 0x0000000d130e7299 */ /* 0x000fe4000800063f */
[----:B------:R-:W-:Y:S02]  /*1a280*/  USEL UR10, UR10, 0xffff, !UP0 ;  /* 0x0000ffff0a0a7887 */ /* 0x000fe4000c000000 */
[----:B------:R-:W-:Y:S02]  /*1a290*/  USHF.L.U32 UR15, UR19, UR15, URZ ;  /* 0x0000000f130f7299 */ /* 0x000fe4000800063f */
[----:B------:R-:W-:Y:S02]  /*1a2a0*/  UIMAD.WIDE.U32 UR22, UR8, UR16, URZ ;  /* 0x00000010081672a5 */ /* 0x000fe4000f8e003f */
[----:B------:R-:W-:-:S02]  /*1a2b0*/  UIMAD UR18, UR9, UR16, URZ ;  /* 0x00000010091272a4 */ /* 0x000fc4000f8e023f */
[----:B------:R-:W-:Y:S02]  /*1a2c0*/  USHF.R.S32.HI UR13, URZ, 0x5, UR17 ;  /* 0x000000053f0d7899 */ /* 0x000fe40008011411 */
[----:B------:R-:W-:Y:S02]  /*1a2d0*/  ULOP3.LUT UR11, UR14, UR11, UR12, 0xfe, !UPT ;  /* 0x0000000b0e0b7292 */ /* 0x000fe4000f8efe0c */
[----:B------:R-:W-:Y:S02]  /*1a2e0*/  ULOP3.LUT UR10, UR10, 0xffff, URZ, 0xc0, !UPT ;  /* 0x0000ffff0a0a7892 */ /* 0x000fe4000f8ec03f */
[----:B------:R-:W-:Y:S02]  /*1a2f0*/  ULOP3.LUT UR26, UR40, 0x2, URZ, 0xfc, !UPT ;  /* 0x00000002281a7892 */ /* 0x000fe4000f8efc3f */
[----:B------:R-:W-:Y:S02]  /*1a300*/  ULOP3.LUT UR6, UR6, 0xc0, URZ, 0xc0, !UPT ;  /* 0x000000c006067892 */ /* 0x000fe4000f8ec03f */
[----:B------:R-:W-:-:S02]  /*1a310*/  UIADD3 UR18, UR23, UR18, URZ ;  /* 0x0000001217127290 */ /* 0x000fc4000fffe03f */
[----:B------:R-:W-:Y:S02]  /*1a320*/  ULOP3.LUT UR19, UR11, UR15, URZ, 0xfc, !UPT ;  /* 0x0000000f0b137292 */ /* 0x000fe4000f8efc3f */
[----:B------:R-:W-:Y:S02]  /*1a330*/  USHF.L.U32 UR20, UR20, UR10, URZ ;  /* 0x0000000a14147299 */ /* 0x000fe4000800063f */
[----:B------:R-:W-:Y:S01]  /*1a340*/  UIADD3 UR35, UR13, 0x1, URZ ;  /* 0x000000010d237890 */ /* 0x000fe2000fffe03f */
[----:B------:R-:W-:-:S11]  /*1a350*/  ULDC.64 UR30, c[0x0][0x198] ;  /* 0x00006600001e7ab9 */ /* 0x000fd60000000a00 */
.L_x_561:
[----:B------:R-:W-:-:S03]  /*1a360*/  UMOV UR8, 0xffffffff ;  /* 0xffffffff00087882 */ /* 0x000fc60000000000 */
[----:B------:R-:W-:Y:S05]  /*1a370*/  BRA.DIV UR8, `(.L_x_551) ;  /* 0x0000000e08c87947 */ /* 0x000fea000b800000 */
[----:B------:R-:W-:-:S13]  /*1a380*/  ELECT P6, URZ, PT ;  /* 0x00000000003f782f */ /* 0x000fda00038c0000 */
.L_x_571:
[----:B------:R-:W0:Y:S01]  /*1a390*/  LDC R4, c[0x0][0x28c] ;  /* 0x0000a300ff047b82 */ /* 0x000e220000000800 */
[----:B------:R-:W-:Y:S01]  /*1a3a0*/  BSSY B1, `(.L_x_552) ;  /* 0x000003f000017945 */ /* 0x000fe20003800000 */
[----:B0-----:R-:W-:-:S13]  /*1a3b0*/  ISETP.LT.OR P6, PT, R4, 0x1, !P6 ;  /* 0x000000010400780c */ /* 0x001fda00077c1670 */
[----:B------:R-:W-:Y:S05]  /*1a3c0*/  @P6 BRA `(.L_x_553) ;  /* 0x0000000000f06947 */ /* 0x000fea0003800000 */
[----:B------:R-:W-:Y:S01]  /*1a3d0*/  LEA R4, R2, UR28, 0x1 ;  /* 0x0000001c02047c11 */ /* 0x000fe2000f8e08ff */
[----:B------:R-:W-:Y:S01]  /*1a3e0*/  IMAD.MOV.U32 R12, RZ, RZ, RZ ;  /* 0x000000ffff0c7224 */ /* 0x000fe200078e00ff */
[----:B------:R-:W-:Y:S01]  /*1a3f0*/  LEA R2, R3, UR6, 0x8 ;  /* 0x0000000603027c11 */ /* 0x000fe2000f8e40ff */
[----:B------:R-:W-:Y:S01]  /*1a400*/  IMAD.MOV.U32 R3, RZ, RZ, R0 ;  /* 0x000000ffff037224 */ /* 0x000fe200078e0000 */
[----:B------:R-:W-:Y:S01]  /*1a410*/  MOV R14, UR35 ;  /* 0x00000023000e7c02 */ /* 0x000fe20008000f00 */
[----:B------:R-:W-:Y:S02]  /*1a420*/  IMAD.SHL.U32 R11, R4, 0x80, RZ ;  /* 0x00000080040b7824 */ /* 0x000fe400078e00ff */
[----:B------:R-:W-:-:S07]  /*1a430*/  IMAD.MOV.U32 R4, RZ, RZ, R6 ;  /* 0x000000ffff047224 */ /* 0x000fce00078e0006 */
.L_x_556:
[----:B------:R-:W0:Y:S01]  /*1a440*/  S2R R10, SR_CgaCtaId ;  /* 0x00000000000a7919 */ /* 0x000e220000008800 */
[----:B------:R-:W-:Y:S01]  /*1a450*/  MOV R5, 0x400 ;  /* 0x0000040000057802 */ /* 0x000fe20000000f00 */
[----:B------:R-:W1:Y:S03]  /*1a460*/  S2R R7, SR_TID.X ;  /* 0x0000000000077919 */ /* 0x000e660000002100 */
[----:B0-----:R-:W-:Y:S02]  /*1a470*/  LEA R13, R10, R5, 0x18 ;  /* 0x000000050a0d7211 */ /* 0x001fe400078ec0ff */
[----:B------:R-:W-:Y:S02]  /*1a480*/  SHF.L.U32 R5, R3, 0x1f, RZ ;  /* 0x0000001f03057819 */ /* 0x000fe400000006ff */
[----:B-1----:R-:W-:Y:S01]  /*1a490*/  LOP3.LUT P1, RZ, R7, 0x7f, RZ, 0xc0, !PT ;  /* 0x0000007f07ff7812 */ /* 0x002fe2000782c0ff */
[----:B------:R-:W-:-:S04]  /*1a4a0*/  IMAD R10, R4, 0x8, R13 ;  /* 0x00000008040a7824 */ /* 0x000fc800078e020d */
[----:B------:R-:W0:Y:S08]  /*1a4b0*/  SYNCS.PHASECHK.TRANS64.TRYWAIT P0, [R10+URZ+0x18], R5 ;  /* 0x000018050a0075a7 */ /* 0x000e30000800017f */
[----:B------:R-:W1:Y:S01]  /*1a4c0*/  @!P1 LDC R7, c[0x0][0x500] ;  /* 0x00014000ff079b82 */ /* 0x000e620000000800 */
[----:B0-----:R-:W-:Y:S05]  /*1a4d0*/  @!P0 BRA `(.L_x_554) ;  /* 0x0000000c00908947 */ /* 0x001fea0003800000 */
.L_x_572:
[----:B------:R-:W-:Y:S01]  /*1a4e0*/  UPRMT UR8, UR26, 0x9910, URZ ;  /* 0x000099101a087896 */ /* 0x000fe2000800003f */
[----:B-1----:R1:W-:Y:S03]  /*1a4f0*/  @!P1 SYNCS.ARRIVE.TRANS64 RZ, [R10+URZ], R7 ;  /* 0x000000070aff99a7 */ /* 0x0023e6000800003f */
[----:B------:R-:W-:-:S06]  /*1a500*/  UISETP.NE.AND UP0, UPT, UR8, 0x2, UPT ;  /* 0x000000020800788c */ /* 0x000fcc000bf05270 */
[----:B------:R-:W-:-:S13]  /*1a510*/  PLOP3.LUT P0, PT, PT, PT, UP0, 0x80, 0x0 ;  /* 0x000000000000781c */ /* 0x000fda0003f0f008 */
[----:B-1----:R-:W-:Y:S05]  /*1a520*/  @P0 BRA `(.L_x_555) ;  /* 0x0000000000040947 */ /* 0x002fea0003800000 */
[----:B------:R-:W-:Y:S01]  /*1a530*/  BPT.TRAP 0x1 ;  /* 0x000000040000795c */ /* 0x000fe20000300000 */
.L_x_555:
[----:B------:R-:W-:Y:S01]  /*1a540*/  R2UR UR8, R4 ;  /* 0x00000000040872ca */ /* 0x000fe200000e0000 */
[----:B------:R-:W-:Y:S01]  /*1a550*/  VIADD R14, R14, 0xffffffff ;  /* 0xffffffff0e0e7836 */ /* 0x000fe20000000000 */
[----:B------:R-:W-:Y:S01]  /*1a560*/  R2UR UR15, R13 ;  /* 0x000000000d0f72ca */ /* 0x000fe200000e0000 */
[----:B------:R-:W-:Y:S01]  /*1a570*/  UIADD3 UR14, UP0, UR30, 0xf0, URZ ;  /* 0x000000f01e0e7890 */ /* 0x000fe2000ff1e03f */
[----:B------:R-:W-:Y:S01]  /*1a580*/  R2UR UR29, R11 ;  /* 0x000000000b1d72ca */ /* 0x000fe200000e0000 */
[----:B------:R-:W-:Y:S01]  /*1a590*/  UIADD3 UR32, UP1, UR30, 0x1f0, URZ ;  /* 0x000001f01e207890 */ /* 0x000fe2000ff3e03f */
[----:B------:R-:W-:Y:S01]  /*1a5a0*/  R2UR UR9, R10 ;  /* 0x000000000a0972ca */ /* 0x000fe200000e0000 */
[----:B------:R-:W-:Y:S01]  /*1a5b0*/  UPRMT UR21, URZ, 0x5410, UR20 ;  /* 0x000054103f157896 */ /* 0x000fe20008000014 */
[----:B------:R-:W-:Y:S01]  /*1a5c0*/  R2UR UR10, R12 ;  /* 0x000000000c0a72ca */ /* 0x000fe200000e0000 */
[----:B------:R-:W-:Y:S01]  /*1a5d0*/  VIADD R4, R4, 0x1 ;  /* 0x0000000104047836 */ /* 0x000fe20000000000 */
[----:B------:R-:W-:Y:S01]  /*1a5e0*/  R2UR UR12, R9 ;  /* 0x00000000090c72ca */ /* 0x000fe200000e0000 */
[----:B------:R-:W-:Y:S01]  /*1a5f0*/  UPRMT UR36, URZ, 0x5410, UR19 ;  /* 0x000054103f247896 */ /* 0x000fe20008000013 */
[----:B------:R-:W-:Y:S01]  /*1a600*/  R2UR UR34, R2 ;  /* 0x00000000022272ca */ /* 0x000fe200000e0000 */
[----:B------:R-:W-:Y:S01]  /*1a610*/  USHF.L.U32 UR8, UR8, 0xd, URZ ;  /* 0x0000000d08087899 */ /* 0x000fe2000800063f */
[----:B------:R-:W-:Y:S01]  /*1a620*/  ISETP.GT.AND P1, PT, R14, 0x1, PT ;  /* 0x000000010e00780c */ /* 0x000fe20003f24270 */
[----:B------:R-:W-:Y:S01]  /*1a630*/  UIADD3.X UR33, URZ, UR31, URZ, UP1, !UPT ;  /* 0x0000001f3f217290 */ /* 0x000fe20008ffe43f */
[----:B------:R-:W-:Y:S01]  /*1a640*/  ISETP.NE.AND P0, PT, R4, 0x3, PT ;  /* 0x000000030400780c */ /* 0x000fe20003f05270 */
[----:B------:R-:W-:Y:S01]  /*1a650*/  ULEA UR11, UR28, UR8, 0xc ;  /* 0x000000081c0b7291 */ /* 0x000fe2000f8e603f */
[----:B------:R-:W-:Y:S01]  /*1a660*/  VIADD R12, R12, 0x20 ;  /* 0x000000200c0c7836 */ /* 0x000fe20000000000 */
[----:B------:R-:W-:Y:S01]  /*1a670*/  ULOP3.LUT UR8, UR8, 0x1800, UR27, 0xf8, !UPT ;  /* 0x0000180008087892 */ /* 0x000fe2000f8ef81b */
[----:B0-----:R-:W-:Y:S01]  /*1a680*/  SEL R10, RZ, 0x1, P0 ;  /* 0x00000001ff0a7807 */ /* 0x001fe20000000000 */
[----:B------:R-:W-:Y:S01]  /*1a690*/  ULEA UR11, UR11, UR15, 0x2 ;  /* 0x0000000f0b0b7291 */ /* 0x000fe2000f8e103f */
[----:B------:R-:W-:Y:S01]  /*1a6a0*/  SEL R4, R4, RZ, P0 ;  /* 0x000000ff04047207 */ /* 0x000fe20000000000 */
[----:B------:R-:W-:Y:S01]  /*1a6b0*/  ULEA UR8, UR8, UR15, 0x2 ;  /* 0x0000000f08087291 */ /* 0x000fe2000f8e103f */
[----:B------:R-:W-:Y:S01]  /*1a6c0*/  LOP3.LUT R3, R3, R10, RZ, 0x3c, !PT ;  /* 0x0000000a03037212 */ /* 0x000fe200078e3cff */
[----:B------:R-:W-:-:S02]  /*1a6d0*/  UIADD3 UR24, UR11, 0x100, URZ ;  /* 0x000001000b187890 */ /* 0x000fc4000fffe03f */
[----:B------:R-:W-:Y:S02]  /*1a6e0*/  UIADD3.X UR15, URZ, UR31, URZ, UP0, !UPT ;  /* 0x0000001f3f0f7290 */ /* 0x000fe400087fe43f */
[----:B------:R-:W-:Y:S01]  /*1a6f0*/  UIADD3 UR25, UR8, 0x18100, URZ ;  /* 0x0001810008197890 */ /* 0x000fe2000fffe03f */
[----:B------:R-:W-:Y:S01]  /*1a700*/  UMOV UR16, 0x0 ;  /* 0x0000000000107882 */ /* 0x000fe20000000000 */
[----:B------:R-:W-:Y:S01]  /*1a710*/  UMOV UR17, 0x10000000 ;  /* 0x1000000000117882 */ /* 0x000fe20000000000 */
[----:B------:R-:W-:Y:S01]  /*1a720*/  UMOV UR11, UR29 ;  /* 0x0000001d000b7c82 */ /* 0x000fe20008000000 */
[----:B------:R-:W-:-:S03]  /*1a730*/  UMOV UR8, UR24 ;  /* 0x0000001800087c82 */ /* 0x000fc60008000000 */
[----:B------:R0:W-:Y:S02]  /*1a740*/  UTMALDG.3D.MULTICAST [UR8], [UR14], UR21, desc[UR16] ;  /* 0x000010080e0073b4 */ /* 0x0001e40008011815 */
[----:B0-----:R-:W-:Y:S01]  /*1a750*/  UMOV UR8, UR25 ;  /* 0x0000001900087c82 */ /* 0x001fe20008000000 */
[----:B------:R-:W-:Y:S02]  /*1a760*/  UMOV UR11, UR34 ;  /* 0x00000022000b7c82 */ /* 0x000fe40008000000 */
[----:B------:R0:W-:Y:S02]  /*1a770*/  UTMALDG.3D.MULTICAST [UR8], [UR32], UR36, desc[UR16] ;  /* 0x00001008200073b4 */ /* 0x0001e40008011824 */
[----:B0-----:R-:W-:Y:S05]  /*1a780*/  @P1 BRA `(.L_x_556) ;  /* 0xfffffffc002c1947 */ /* 0x001fea000383ffff */
.L_x_553:
[----:B------:R-:W-:Y:S05]  /*1a790*/  BSYNC B1 ;  /* 0x0000000000017941 */ /* 0x000fea0003800000 */
.L_x_552:
[----:B------:R-:W2:Y:S01]  /*1a7a0*/  LDL.LU R15, [R1+0x200] ;  /* 0x00020000010f7983 */ /* 0x000ea20000300800 */
[----:B------:R-:W-:Y:S01]  /*1a7b0*/  LOP3.LUT P0, RZ, R8, 0xff, RZ, 0xc0, !PT ;  /* 0x000000ff08ff7812 */ /* 0x000fe2000780c0ff */
[----:B------:R-:W-:Y:S01]  /*1a7c0*/  VIADD R6, R6, UR13 ;  /* 0x0000000d06067c36 */ /* 0x000fe20008000000 */
[----:B------:R-:W-:Y:S01]  /*1a7d0*/  ULDC.64 UR8, c[0x0][0x650] ;  /* 0x0001940000087ab9 */ /* 0x000fe20000000a00 */
[----:B------:R-:W3:Y:S01]  /*1a7e0*/  LDL.LU R13, [R1+0x204] ;  /* 0x00020400010d7983 */ /* 0x000ee20000300800 */
[----:B------:R-:W-:Y:S01]  /*1a7f0*/  UISETP.GE.U32.AND UP0, UPT, UR13, 0x3, UPT ;  /* 0x000000030d00788c */ /* 0x000fe2000bf06070 */
[----:B------:R-:W-:Y:S01]  /*1a800*/  BSSY B1, `(.L_x_557) ;  /* 0x0000074000017945 */ /* 0x000fe20003800000 */
[----:B------:R-:W-:Y:S01]  /*1a810*/  IMAD.MOV.U32 R9, RZ, RZ, -0x1 ;  /* 0xffffffffff097424 */ /* 0x000fe200078e00ff */
[----:B------:R-:W-:Y:S02]  /*1a820*/  PRMT R4, RZ, 0x7610, R4 ;  /* 0x00007610ff047816 */ /* 0x000fe40000000004 */
[----:B------:R-:W-:-:S02]  /*1a830*/  PRMT R8, RZ, 0x7610, R8 ;  /* 0x00007610ff087816 */ /* 0x000fc40000000008 */
[----:B------:R-:W-:Y:S02]  /*1a840*/  PLOP3.LUT P1, PT, PT, PT, UP0, 0x80, 0x0 ;  /* 0x000000000000781c */ /* 0x000fe40003f2f008 */
[----:B------:R-:W0:Y:S01]  /*1a850*/  @P0 S2R R3, SR_CgaCtaId ;  /* 0x0000000000030919 */ /* 0x000e220000008800 */
[----:B------:R-:W-:-:S04]  /*1a860*/  @P0 MOV R2, 0x400 ;  /* 0x0000040000020802 */ /* 0x000fc80000000f00 */
[----:B0-----:R-:W-:-:S04]  /*1a870*/  @P0 LEA R2, R3, R2, 0x18 ;  /* 0x0000000203020211 */ /* 0x001fc800078ec0ff */
[----:B------:R0:W-:Y:S01]  /*1a880*/  @P0 SYNCS.ARRIVE.TRANS64.A1T0 RZ, [R2+URZ+0x48], RZ ;  /* 0x000048ff02ff09a7 */ /* 0x0001e2000810003f */
[----:B------:R-:W-:Y:S01]  /*1a890*/  ISETP.GT.U32.AND P0, PT, R6, 0x2, PT ;  /* 0x000000020600780c */ /* 0x000fe20003f04070 */
[----:B0-----:R-:W-:-:S05]  /*1a8a0*/  IMAD.U32 R2, RZ, RZ, UR13 ;  /* 0x0000000dff027e24 */ /* 0x001fca000f8e00ff */
[----:B------:R-:W-:Y:S01]  /*1a8b0*/  ISETP.LT.U32.AND P0, PT, R2, 0x3, P0 ;  /* 0x000000030200780c */ /* 0x000fe20000701070 */
[----:B------:R-:W-:-:S04]  /*1a8c0*/  IMAD.WIDE.U32 R2, R6, -0x55555555, RZ ;  /* 0xaaaaaaab06027825 */ /* 0x000fc800078e00ff */
[----:B------:R-:W-:Y:S01]  /*1a8d0*/  IMAD.MOV.U32 R2, RZ, RZ, -0x1 ;  /* 0xffffffffff027424 */ /* 0x000fe200078e00ff */
[----:B------:R-:W-:Y:S02]  /*1a8e0*/  SHF.R.U32.HI R5, RZ, 0x1, R3 ;  /* 0x00000001ff057819 */ /* 0x000fe40000011603 */
[----:B------:R-:W-:-:S03]  /*1a8f0*/  SEL R3, RZ, 0x1, !P0 ;  /* 0x00000001ff037807 */ /* 0x000fc60004000000 */
[----:B------:R-:W-:Y:S01]  /*1a900*/  IMAD R6, R5, -0x3, R6 ;  /* 0xfffffffd05067824 */ /* 0x000fe200078e0206 */
[----:B------:R-:W-:Y:S01]  /*1a910*/  LOP3.LUT R0, R0, R3, RZ, 0x3c, !PT ;  /* 0x0000000300007212 */ /* 0x000fe200078e3cff */
[----:B------:R-:W-:-:S03]  /*1a920*/  IMAD.MOV.U32 R3, RZ, RZ, -0x1 ;  /* 0xffffffffff037424 */ /* 0x000fc600078e00ff */
[----:B------:R-:W-:Y:S02]  /*1a930*/  @P1 LOP3.LUT R0, R0, 0x1, R5, 0x78, !PT ;  /* 0x0000000100001812 */ /* 0x000fe400078e7805 */
[----:B---3--:R-:W-:-:S04]  /*1a940*/  IADD3 R13, P0, R13, UR22, RZ ;  /* 0x000000160d0d7c10 */ /* 0x008fc8000ff1e0ff */
[----:B--2---:R-:W-:Y:S01]  /*1a950*/  IADD3.X R15, R15, UR18, RZ, P0, !PT ;  /* 0x000000120f0f7c10 */ /* 0x004fe200087fe4ff */
[----:B------:R0:W-:Y:S01]  /*1a960*/  STL [R1+0x204], R13 ;  /* 0x0002040d01007387 */ /* 0x0001e20000100800 */
[----:B------:R-:W-:-:S03]  /*1a970*/  ISETP.GE.U32.AND P0, PT, R13, UR8, PT ;  /* 0x000000080d007c0c */ /* 0x000fc6000bf06070 */
[----:B------:R0:W-:Y:S01]  /*1a980*/  STL [R1+0x200], R15 ;  /* 0x0002000f01007387 */ /* 0x0001e20000100800 */
[----:B------:R-:W-:-:S13]  /*1a990*/  ISETP.GE.U32.AND.EX P0, PT, R15, UR9, PT, P0 ;  /* 0x000000090f007c0c */ /* 0x000fda000bf06100 */
[----:B0-----:R-:W-:Y:S05]  /*1a9a0*/  @P0 BRA `(.L_x_558) ;  /* 0x0000000400640947 */ /* 0x001fea0003800000 */
[----:B------:R-:W0:Y:S01]  /*1a9b0*/  S2R R7, SR_CTAID.X ;  /* 0x0000000000077919 */ /* 0x000e220000002500 */
[----:B------:R-:W-:Y:S01]  /*1a9c0*/  ULDC UR8, c[0x0][0x150] ;  /* 0x0000540000087ab9 */ /* 0x000fe20000000800 */
[----:B------:R-:W1:Y:S01]  /*1a9d0*/  LDC R4, c[0x0][0x144] ;  /* 0x00005100ff047b82 */ /* 0x000e620000000800 */
[----:B------:R-:W-:Y:S01]  /*1a9e0*/  UISETP.NE.AND UP0, UPT, UR45, URZ, UPT ;  /* 0x0000003f2d00728c */ /* 0x000fe2000bf05270 */
[----:B------:R-:W2:Y:S01]  /*1a9f0*/  S2R R5, SR_CTAID.Y ;  /* 0x0000000000057919 */ /* 0x000ea20000002600 */
[----:B------:R-:W-:-:S04]  /*1aa00*/  ULDC UR11, c[0x0][0x630] ;  /* 0x00018c00000b7ab9 */ /* 0x000fc80000000800 */
[----:B------:R-:W-:Y:S01]  /*1aa10*/  PLOP3.LUT P0, PT, PT, PT, UP0, 0x80, 0x0 ;  /* 0x000000000000781c */ /* 0x000fe20003f0f008 */
[----:B------:R-:W3:Y:S01]  /*1aa20*/  LDC R10, c[0x0][0x148] ;  /* 0x00005200ff0a7b82 */ /* 0x000ee20000000800 */
[----:B0-----:R-:W-:Y:S02]  /*1aa30*/  I2FP.F32.U32 R2, R7 ;  /* 0x0000000700027245 */ /* 0x001fe40000201000 */
[----:B--2---:R-:W-:-:S03]  /*1aa40*/  I2FP.F32.U32 R3, R5 ;  /* 0x0000000500037245 */ /* 0x004fc60000201000 */
[----:B------:R-:W-:Y:S01]  /*1aa50*/  FMUL R2, R2, UR8 ;  /* 0x0000000802027c20 */ /* 0x000fe20008400000 */
[----:B------:R-:W-:Y:S02]  /*1aa60*/  ULDC UR8, c[0x0][0x154] ;  /* 0x0000550000087ab9 */ /* 0x000fe40000000800 */
[----:B------:R-:W-:Y:S01]  /*1aa70*/  FMUL R9, R3, UR8 ;  /* 0x0000000803097c20 */ /* 0x000fe20008400000 */
[----:B------:R-:W-:Y:S02]  /*1aa80*/  ULDC.64 UR8, c[0x0][0x628] ;  /* 0x00018a0000087ab9 */ /* 0x000fe40000000a00 */
[----:B------:R-:W0:Y:S08]  /*1aa90*/  F2I.U32.TRUNC.NTZ R2, R2 ;  /* 0x0000000200027305 */ /* 0x000e30000020f000 */
[----:B------:R-:W2:Y:S01]  /*1aaa0*/  F2I.U32.TRUNC.NTZ R9, R9 ;  /* 0x0000000900097305 */ /* 0x000ea2000020f000 */
[----:B0-----:R-:W-:-:S02]  /*1aab0*/  IMAD.MOV R3, RZ, RZ, -R2 ;  /* 0x000000ffff037224 */ /* 0x001fc400078e0a02 */
[----:B------:R-:W-:Y:S02]  /*1aac0*/  IMAD.MOV.U32 R2, RZ, RZ, R13 ;  /* 0x000000ffff027224 */ /* 0x000fe400078e000d */
[----:B-1----:R-:W-:Y:S01]  /*1aad0*/  IMAD R7, R4, R3, R7 ;  /* 0x0000000304077224 */ /* 0x002fe200078e0207 */
[----:B--2---:R-:W-:-:S05]  /*1aae0*/  IADD3 R3, -R9, RZ, RZ ;  /* 0x000000ff09037210 */ /* 0x004fca0007ffe1ff */
[----:B---3--:R-:W-:Y:S01]  /*1aaf0*/  @P0 IMAD R7, R10, R3, R5 ;  /* 0x000000030a070224 */ /* 0x008fe200078e0205 */
[----:B------:R-:W-:Y:S01]  /*1ab00*/  ISETP.NE.U32.AND P0, PT, RZ, UR8, PT ;  /* 0x00000008ff007c0c */ /* 0x000fe2000bf05070 */
[----:B------:R-:W-:-:S03]  /*1ab10*/  IMAD.MOV.U32 R3, RZ, RZ, R15 ;  /* 0x000000ffff037224 */ /* 0x000fc600078e000f */
[----:B------:R-:W-:-:S13]  /*1ab20*/  ISETP.NE.AND.EX P0, PT, RZ, UR9, PT, P0 ;  /* 0x00000009ff007c0c */ /* 0x000fda000bf05300 */
[----:B------:R-:W-:Y:S05]  /*1ab30*/  @!P0 BRA `(.L_x_559) ;  /* 0x0000000000288947 */ /* 0x000fea0003800000 */
[----:B------:R-:W-:Y:S02]  /*1ab40*/  ULDC UR10, c[0x0][0x634] ;  /* 0x00018d00000a7ab9 */ /* 0x000fe40000000800 */
[----:B------:R-:W-:-:S05]  /*1ab50*/  IADD3 R3, P0, R13, UR10, RZ ;  /* 0x0000000a0d037c10 */ /* 0x000fca000ff1e0ff */
[----:B------:R-:W-:-:S04]  /*1ab60*/  IMAD.X R9, RZ, RZ, R15, P0 ;  /* 0x000000ffff097224 */ /* 0x000fc800000e060f */
[----:B------:R-:W-:-:S04]  /*1ab70*/  IMAD.WIDE.U32 R4, R9, UR8, RZ ;  /* 0x0000000809047c25 */ /* 0x000fc8000f8e00ff */
[----:B------:R-:W-:-:S04]  /*1ab80*/  IMAD.WIDE.U32 R4, P0, R3, UR9, R4 ;  /* 0x0000000903047c25 */ /* 0x000fc8000f800004 */
[----:B------:R-:W-:-:S04]  /*1ab90*/  IMAD.WIDE.U32 R2, R3, UR8, RZ ;  /* 0x0000000803027c25 */ /* 0x000fc8000f8e00ff */
[----:B------:R-:W-:Y:S01]  /*1aba0*/  IMAD.MOV.U32 R2, RZ, RZ, R5 ;  /* 0x000000ffff027224 */ /* 0x000fe200078e0005 */
[----:B------:R-:W-:Y:S01]  /*1abb0*/  IADD3 RZ, P1, R3, R4, RZ ;  /* 0x0000000403ff7210 */ /* 0x000fe20007f3e0ff */
[----:B------:R-:W-:-:S04]  /*1abc0*/  IMAD.X R3, RZ, RZ, RZ, P0 ;  /* 0x000000ffff037224 */ /* 0x000fc800000e06ff */
[----:B------:R-:W-:-:S08]  /*1abd0*/  IMAD.WIDE.U32.X R2, R9, UR9, R2, P1 ;  /* 0x0000000909027c25 */ /* 0x000fd000088e0402 */
.L_x_559:
[--C-:B------:R-:W-:Y:S01]  /*1abe0*/  SHF.R.U64 R9, R2, UR11, R3.reuse ;  /* 0x0000000b02097c19 */ /* 0x100fe20008001203 */
[----:B------:R-:W-:Y:S01]  /*1abf0*/  ULDC.64 UR8, c[0x0][0x620] ;  /* 0x0001880000087ab9 */ /* 0x000fe20000000a00 */
[----:B------:R-:W-:Y:S01]  /*1ac00*/  SHF.R.U32.HI R2, RZ, UR11, R3 ;  /* 0x0000000bff027c19 */ /* 0x000fe20008011603 */
[----:B------:R-:W-:Y:S01]  /*1ac10*/  IMAD.MOV.U32 R3, RZ, RZ, R15 ;  /* 0x000000ffff037224 */ /* 0x000fe200078e000f */
[----:B------:R-:W-:Y:S01]  /*1ac20*/  IADD3 R11, P0, RZ, -R9, RZ ;  /* 0x80000009ff0b7210 */ /* 0x000fe20007f1e0ff */
[----:B------:R-:W-:-:S04]  /*1ac30*/  ULDC.64 UR10, c[0x0][0x640] ;  /* 0x00019000000a7ab9 */ /* 0x000fc80000000a00 */
[----:B------:R-:W-:Y:S01]  /*1ac40*/  IMAD.X R2, RZ, RZ, ~R2, P0 ;  /* 0x000000ffff027224 */ /* 0x000fe200000e0e02 */
[----:B------:R-:W-:-:S03]  /*1ac50*/  ISETP.NE.U32.AND P0, PT, RZ, UR10, PT ;  /* 0x0000000aff007c0c */ /* 0x000fc6000bf05070 */
[----:B------:R-:W-:Y:S01]  /*1ac60*/  IMAD R2, R2, UR8, RZ ;  /* 0x0000000802027c24 */ /* 0x000fe2000f8e02ff */
[----:B------:R-:W-:-:S03]  /*1ac70*/  ISETP.NE.AND.EX P0, PT, RZ, UR11, PT, P0 ;  /* 0x0000000bff007c0c */ /* 0x000fc6000bf05300 */
[----:B------:R-:W-:Y:S02]  /*1ac80*/  IMAD R5, R11, UR9, R2 ;  /* 0x000000090b057c24 */ /* 0x000fe4000f8e0202 */
[----:B------:R-:W-:-:S04]  /*1ac90*/  IMAD.MOV.U32 R2, RZ, RZ, R13 ;  /* 0x000000ffff027224 */ /* 0x000fc800078e000d */
[----:B------:R-:W-:Y:S01]  /*1aca0*/  IMAD.WIDE.U32 R2, R11, UR8, R2 ;  /* 0x000000080b027c25 */ /* 0x000fe2000f8e0002 */
[----:B------:R-:W-:-:S03]  /*1acb0*/  ULDC UR8, c[0x0][0x618] ;  /* 0x0001860000087ab9 */ /* 0x000fc60000000800 */
[----:B------:R-:W-:-:S05]  /*1acc0*/  IMAD.IADD R3, R3, 0x1, R5 ;  /* 0x0000000103037824 */ /* 0x000fca00078e0205 */
[--C-:B------:R-:W-:Y:S02]  /*1acd0*/  SHF.R.U64 R10, R2, UR8, R3.reuse ;  /* 0x00000008020a7c19 */ /* 0x100fe40008001203 */
[----:B------:R-:W-:Y:S01]  /*1ace0*/  SHF.R.U32.HI R3, RZ, UR8, R3 ;  /* 0x00000008ff037c19 */ /* 0x000fe20008011603 */
[----:B------:R-:W-:-:S03]  /*1acf0*/  ULDC UR8, c[0x0][0x608] ;  /* 0x0001820000087ab9 */ /* 0x000fc60000000800 */
[--C-:B------:R-:W-:Y:S02]  /*1ad00*/  SHF.R.U64 R12, R10, UR8, R3.reuse ;  /* 0x000000080a0c7c19 */ /* 0x100fe40008001203 */
[----:B------:R-:W-:Y:S01]  /*1ad10*/  SHF.R.U32.HI R3, RZ, UR8, R3 ;  /* 0x00000008ff037c19 */ /* 0x000fe20008011603 */
[----:B------:R-:W-:-:S03]  /*1ad20*/  ULDC UR8, c[0x0][0x658] ;  /* 0x0001960000087ab9 */ /* 0x000fc60000000800 */
[--C-:B------:R-:W-:Y:S02]  /*1ad30*/  SHF.R.U64 R11, R12, UR8, R3.reuse ;  /* 0x000000080c0b7c19 */ /* 0x100fe40008001203 */
[----:B------:R-:W-:-:S03]  /*1ad40*/  SHF.R.U32.HI R13, RZ, UR8, R3 ;  /* 0x00000008ff0d7c19 */ /* 0x000fc60008011603 */
[----:B------:R-:W-:Y:S02]  /*1ad50*/  IMAD.MOV.U32 R2, RZ, RZ, R11 ;  /* 0x000000ffff027224 */ /* 0x000fe400078e000b */
[----:B------:R-:W-:Y:S01]  /*1ad60*/  IMAD.MOV.U32 R3, RZ, RZ, R13 ;  /* 0x000000ffff037224 */ /* 0x000fe200078e000d */
[----:B------:R-:W-:Y:S06]  /*1ad70*/  @!P0 BRA `(.L_x_560) ;  /* 0x0000000000288947 */ /* 0x000fec0003800000 */
[----:B------:R-:W-:Y:S02]  /*1ad80*/  ULDC UR8, c[0x0][0x64c] ;  /* 0x0001930000087ab9 */ /* 0x000fe40000000800 */
[----:B------:R-:W-:-:S05]  /*1ad90*/  IADD3 R3, P0, R11, UR8, RZ ;  /* 0x000000080b037c10 */ /* 0x000fca000ff1e0ff */
[----:B------:R-:W-:-:S04]  /*1ada0*/  IMAD.X R13, RZ, RZ, R13, P0 ;  /* 0x000000ffff0d7224 */ /* 0x000fc800000e060d */
[----:B------:R-:W-:-:S04]  /*1adb0*/  IMAD.WIDE.U32 R4, R13, UR10, RZ ;  /* 0x0000000a0d047c25 */ /* 0x000fc8000f8e00ff */
[----:B------:R-:W-:-:S04]  /*1adc0*/  IMAD.WIDE.U32 R4, P0, R3, UR11, R4 ;  /* 0x0000000b03047c25 */ /* 0x000fc8000f800004 */
[----:B------:R-:W-:-:S04]  /*1add0*/  IMAD.WIDE.U32 R2, R3, UR10, RZ ;  /* 0x0000000a03027c25 */ /* 0x000fc8000f8e00ff */
[----:B------:R-:W-:Y:S01]  /*1ade0*/  IMAD.MOV.U32 R2, RZ, RZ, R5 ;  /* 0x000000ffff027224 */ /* 0x000fe200078e0005 */
[----:B------:R-:W-:Y:S02]  /*1adf0*/  IADD3 RZ, P1, R3, R4, RZ ;  /* 0x0000000403ff7210 */ /* 0x000fe40007f3e0ff */
[----:B------:R-:W-:-:S03]  /*1ae00*/  IADD3.X R3, RZ, RZ, RZ, P0, !PT ;  /* 0x000000ffff037210 */ /* 0x000fc600007fe4ff */
[----:B------:R-:W-:-:S08]  /*1ae10*/  IMAD.WIDE.U32.X R2, R13, UR11, R2, P1 ;  /* 0x0000000b0d027c25 */ /* 0x000fd000088e0402 */
.L_x_560:
[----:B------:R-:W-:Y:S01]  /*1ae20*/  ULDC UR8, c[0x0][0x648] ;  /* 0x0001920000087ab9 */ /* 0x000fe20000000800 */
[----:B------:R-:W-:Y:S01]  /*1ae30*/  LOP3.LUT R12, R12, UR7, RZ, 0xc0, !PT ;  /* 0x000000070c0c7c12 */ /* 0x000fe2000f8ec0ff */
[----:B------:R-:W-:Y:S01]  /*1ae40*/  UISETP.NE.AND UP0, UPT, UR45, URZ, UPT ;  /* 0x0000003f2d00728c */ /* 0x000fe2000bf05270 */
[----:B------:R-:W-:Y:S01]  /*1ae50*/  SHF.R.U64 R3, R2, UR8, R3 ;  /* 0x0000000802037c19 */ /* 0x000fe20008001203 */
[----:B------:R-:W-:Y:S01]  /*1ae60*/  ULDC UR8, c[0x0][0x638] ;  /* 0x00018e0000087ab9 */ /* 0x000fe20000000800 */
[----:B------:R-:W-:-:S03]  /*1ae70*/  IMAD.MOV.U32 R4, RZ, RZ, 0x1 ;  /* 0x00000001ff047424 */ /* 0x000fc600078e00ff */
[----:B------:R-:W-:Y:S01]  /*1ae80*/  IMAD.MOV R2, RZ, RZ, -R3 ;  /* 0x000000ffff027224 */ /* 0x000fe200078e0a03 */
[----:B------:R-:W-:Y:S01]  /*1ae90*/  PLOP3.LUT P0, PT, PT, PT, UP0, 0x40, 0x0 ;  /* 0x000000000000781c */ /* 0x000fe20003f0e808 */
[----:B------:R-:W-:Y:S01]  /*1aea0*/  IMAD R12, R3, UR5, R12 ;  /* 0x00000005030c7c24 */ /* 0x000fe2000f8e020c */
[----:B------:R-:W-:Y:S01]  /*1aeb0*/  PLOP3.LUT P1, PT, PT, PT, UP0, 0x40, 0x0 ;  /* 0x000000000000781c */ /* 0x000fe20003f2e808 */
[----:B------:R-:W-:Y:S01]  /*1aec0*/  IMAD R11, R2, UR8, R11 ;  /* 0x00000008020b7c24 */ /* 0x000fe2000f8e020b */
[----:B------:R-:W-:Y:S01]  /*1aed0*/  ULDC UR8, c[0x0][0x610] ;  /* 0x0001840000087ab9 */ /* 0x000fe20000000800 */
[----:B------:R-:W-:Y:S01]  /*1aee0*/  LOP3.LUT R2, R10, UR4, RZ, 0xc0, !PT ;  /* 0x000000040a027c12 */ /* 0x000fe2000f8ec0ff */
[----:B------:R-:W-:Y:S01]  /*1aef0*/  IMAD R7, R12, UR8, R7 ;  /* 0x000000080c077c24 */ /* 0x000fe2000f8e0207 */
[----:B------:R-:W-:-:S03]  /*1af00*/  ULDC UR8, c[0x0][0x600] ;  /* 0x0001800000087ab9 */ /* 0x000fc60000000800 */
[----:B------:R-:W-:-:S05]  /*1af10*/  IMAD R2, R11, UR8, R2 ;  /* 0x000000080b027c24 */ /* 0x000fca000f8e0202 */
[----:B------:R-:W-:Y:S02]  /*1af20*/  SEL R3, R2, R7, P0 ;  /* 0x0000000702037207 */ /* 0x000fe40000000000 */
[----:B------:R-:W-:-:S07]  /*1af30*/  SEL R2, R7, R2, P1 ;  /* 0x0000000207027207 */ /* 0x000fce0000800000 */
.L_x_558:
[----:B------:R-:W-:Y:S05]  /*1af40*/  BSYNC B1 ;  /* 0x0000000000017941 */ /* 0x000fea0003800000 */
.L_x_557:
[----:B------:R-:W-:-:S13]  /*1af50*/  LOP3.LUT P0, RZ, R4, 0xff, RZ, 0xc0, !PT ;  /* 0x000000ff04ff7812 */ /* 0x000fda000780c0ff */
[----:B------:R-:W-:Y:S05]  /*1af60*/  @P0 BRA `(.L_x_561) ;  /* 0xfffffff000fc0947 */ /* 0x000fea000383ffff */
[----:B------:R-:W-:Y:S05]  /*1af70*/  BSYNC B0 ;  /* 0x0000000000007941 */ /* 0x000fea0003800000 */
.L_x_550:
[----:B------:R-:W-:-:S03]  /*1af80*/  UMOV UR8, 0xffffffff ;  /* 0xffffffff00087882 */ /* 0x000fc60000000000 */
[----:B------:R-:W-:Y:S05]  /*1af90*/  BRA.DIV UR8, `(.L_x_562) ;  /* 0x0000000208f47947 */ /* 0x000fea000b800000 */
[----:B------:R-:W-:-:S13]  /*1afa0*/  ELECT P6, URZ, PT ;  /* 0x00000000003f782f */ /* 0x000fda00038c0000 */
.L_x_575:
[----:B------:R-:W-:Y:S04]  /*1afb0*/  BSSY B0, `(.L_x_563) ;  /* 0x0000023000007945 */ /* 0x000fe80003800000 */
[----:B------:R-:W-:Y:S05]  /*1afc0*/  @!P6 BRA `(.L_x_564) ;  /* 0x000000000084e947 */ /* 0x000fea0003800000 */
[----:B------:R-:W-:-:S04]  /*1afd0*/  ULOP3.LUT UR8, UR40, 0x2, URZ, 0xfc, !UPT ;  /* 0x0000000228087892 */ /* 0x000fc8000f8efc3f */
[----:B------:R-:W-:-:S06]  /*1afe0*/  UISETP.NE.AND UP0, UPT, UR8, 0x3, UPT ;  /* 0x000000030800788c */ /* 0x000fcc000bf05270 */
[----:B------:R-:W-:-:S13]  /*1aff0*/  PLOP3.LUT P0, PT, PT, PT, UP0, 0x80, 0x0 ;  /* 0x000000000000781c */ /* 0x000fda0003f0f008 */
[----:B------:R-:W-:Y:S05]  /*1b000*/  @!P0 BRA `(.L_x_565) ;  /* 0x0000000000048947 */ /* 0x000fea0003800000 */
[----:B------:R-:W-:Y:S01]  /*1b010*/  BPT.TRAP 0x1 ;  /* 0x000000040000795c */ /* 0x000fe20000300000 */
.L_x_565:
[----:B------:R-:W0:Y:S01]  /*1b020*/  S2R R3, SR_CgaCtaId ;  /* 0x0000000000037919 */ /* 0x000e220000008800 */
[----:B------:R-:W-:-:S04]  /*1b030*/  MOV R2, 0x400 ;  /* 0x0000040000027802 */ /* 0x000fc80000000f00 */
[----:B0-----:R-:W-:Y:S02]  /*1b040*/  LEA R3, R3, R2, 0x18 ;  /* 0x0000000203037211 */ /* 0x001fe400078ec0ff */
[----:B------:R-:W-:-:S03]  /*1b050*/  SHF.L.U32 R2, R0, 0x1f, RZ ;  /* 0x0000001f00027819 */ /* 0x000fc600000006ff */
[----:B------:R-:W-:-:S04]  /*1b060*/  VIADD R3, R3, 0x18 ;  /* 0x0000001803037836 */ /* 0x000fc80000000000 */
[----:B------:R-:W-:-:S04]  /*1b070*/  IMAD R5, R6, 0x8, R3 ;  /* 0x0000000806057824 */ /* 0x000fc800078e0203 */
[----:B------:R-:W0:Y:S02]  /*1b080*/  SYNCS.PHASECHK.TRANS64.TRYWAIT P0, [R5+URZ], R2 ;  /* 0x00000002050075a7 */ /* 0x000e24000800017f */
[----:B0-----:R-:W-:Y:S05]  /*1b090*/  @!P0 BRA `(.L_x_566) ;  /* 0x0000000000d48947 */ /* 0x001fea0003800000 */
.L_x_576:
[----:B------:R-:W-:-:S05]  /*1b0a0*/  VIADD R6, R6, 0x1 ;  /* 0x0000000106067836 */ /* 0x000fca0000000000 */
[----:B------:R-:W-:-:S04]  /*1b0b0*/  ISETP.NE.AND P0, PT, R6, 0x3, PT ;  /* 0x000000030600780c */ /* 0x000fc80003f05270 */
[----:B0-----:R-:W-:Y:S02]  /*1b0c0*/  SEL R5, RZ, 0x1, P0 ;  /* 0x00000001ff057807 */ /* 0x001fe40000000000 */
[----:B------:R-:W-:Y:S02]  /*1b0d0*/  SEL R6, R6, RZ, P0 ;  /* 0x000000ff06067207 */ /* 0x000fe40000000000 */
[----:B------:R-:W-:-:S03]  /*1b0e0*/  LOP3.LUT R5, R0, R5, RZ, 0x3c, !PT ;  /* 0x0000000500057212 */ /* 0x000fc600078e3cff */
[----:B------:R-:W-:Y:S01]  /*1b0f0*/  IMAD R7, R6, 0x8, R3 ;  /* 0x0000000806077824 */ /* 0x000fe200078e0203 */
[----:B------:R-:W-:-:S04]  /*1b100*/  SHF.L.U32 R0, R5, 0x1f, RZ ;  /* 0x0000001f05007819 */ /* 0x000fc800000006ff */
[----:B------:R-:W0:Y:S02]  /*1b110*/  SYNCS.PHASECHK.TRANS64.TRYWAIT P0, [R7+URZ], R0 ;  /* 0x00000000070075a7 */ /* 0x000e24000800017f */
[----:B0-----:R-:W-:Y:S05]  /*1b120*/  @!P0 BRA `(.L_x_567) ;  /* 0x0000000000c48947 */ /* 0x001fea0003800000 */
.L_x_577:
[----:B0-----:R-:W-:-:S05]  /*1b130*/  VIADD R0, R6, 0x1 ;  /* 0x0000000106007836 */ /* 0x001fca0000000000 */
[----:B------:R-:W-:-:S04]  /*1b140*/  ISETP.NE.AND P0, PT, R0, 0x3, PT ;  /* 0x000000030000780c */ /* 0x000fc80003f05270 */
[----:B------:R-:W-:Y:S02]  /*1b150*/  SEL R2, RZ, 0x1, P0 ;  /* 0x00000001ff027807 */ /* 0x000fe40000000000 */
[----:B------:R-:W-:Y:S02]  /*1b160*/  SEL R0, R0, RZ, P0 ;  /* 0x000000ff00007207 */ /* 0x000fe40000000000 */
[----:B------:R-:W-:-:S03]  /*1b170*/  LOP3.LUT R2, R5, R2, RZ, 0x3c, !PT ;  /* 0x0000000205027212 */ /* 0x000fc600078e3cff */
[----:B------:R-:W-:Y:S01]  /*1b180*/  IMAD R3, R0, 0x8, R3 ;  /* 0x0000000800037824 */ /* 0x000fe200078e0203 */
[----:B------:R-:W-:-:S07]  /*1b190*/  SHF.L.U32 R0, R2, 0x1f, RZ ;  /* 0x0000001f02007819 */ /* 0x000fce00000006ff */
.L_x_568:
[----:B0-----:R0:W1:Y:S02]  /*1b1a0*/  SYNCS.PHASECHK.TRANS64.TRYWAIT P0, [R3+URZ], R0 ;  /* 0x00000000030075a7 */ /* 0x001064000800017f */
[----:B-1----:R-:W-:Y:S05]  /*1b1b0*/  @!P0 NANOSLEEP.SYNCS 0x989680 ;  /* 0x009896800000895d */ /* 0x002fea0003900000 */
[----:B------:R-:W1:Y:S02]  /*1b1c0*/  @!P0 SYNCS.PHASECHK.TRANS64 P0, [R3+URZ], R0 ;  /* 0x00000000030085a7 */ /* 0x000e64000800007f */
[----:B-1----:R-:W-:Y:S05]  /*1b1d0*/  @!P0 BRA `(.L_x_568) ;  /* 0xfffffffc00f08947 */ /* 0x002fea000383ffff */
.L_x_564:
[----:B------:R-:W-:Y:S05]  /*1b1e0*/  BSYNC B0 ;  /* 0x0000000000007941 */ /* 0x000fea0003800000 */
.L_x_563:
[----:B------:R-:W-:Y:S05]  /*1b1f0*/  EXIT ;  /* 0x000000000000794d */ /* 0x000fea0003800000 */
.L_x_21:
[----:B-1----:R1:W2:Y:S02]  /*1b200*/  SYNCS.PHASECHK.TRANS64.TRYWAIT P1, [R4+URZ], R3 ;  /* 0x00000003040075a7 */ /* 0x0022a4000802017f */
[----:B--2---:R-:W-:Y:S05]  /*1b210*/  @!P1 NANOSLEEP.SYNCS 0x989680 ;  /* 0x009896800000995d */ /* 0x004fea0003900000 */
[----:B------:R-:W2:Y:S02]  /*1b220*/  @!P1 SYNCS.PHASECHK.TRANS64 P1, [R4+URZ], R3 ;  /* 0x00000003040095a7 */ /* 0x000ea4000802007f */
[----:B--2---:R-:W-:Y:S05]  /*1b230*/  @!P1 BRA `(.L_x_21) ;  /* 0xfffffffc00f09947 */ /* 0x004fea000383ffff */
[----:B------:R-:W-:Y:S05]  /*1b240*/  BRA `(.L_x_20) ;  /* 0xfffffe64002c7947 */ /* 0x000fea000383ffff */
.L_x_26:
[----:B-1----:R1:W2:Y:S02]  /*1b250*/  SYNCS.PHASECHK.TRANS64.TRYWAIT P1, [R4+URZ], R5 ;  /* 0x00000005040075a7 */ /* 0x0022a4000802017f */
[----:B--2---:R-:W-:Y:S05]  /*1b260*/  @!P1 NANOSLEEP.SYNCS 0x989680 ;  /* 0x009896800000995d */ /* 0x004fea0003900000 */
[----:B------:R-:W2:Y:S02]  /*1b270*/  @!P1 SYNCS.PHASECHK.TRANS64 P1, [R4+URZ], R5 ;  /* 0x00000005040095a7 */ /* 0x000ea4000802007f */
[----:B--2---:R-:W-:Y:S05]  /*1b280*/  @!P1 BRA `(.L_x_26) ;  /* 0xfffffffc00f09947 */ /* 0x004fea000383ffff */
[----:B------:R-:W-:Y:S05]  /*1b290*/  BRA `(.L_x_25) ;  /* 0xfffffe9800bc7947 */ /* 0x000fea000383ffff */
.L_x_551:
[----:B------:R-:W-:Y:S01]  /*1b2a0*/  BSSY B1, `(.L_x_569) ;  /* 0x0000006000017945 */ /* 0x000fe20003800000 */
[----:B------:R-:W-:-:S07]  /*1b2b0*/  IMAD.MOV.U32 R15, RZ, RZ, -0x1 ;  /* 0xffffffffff0f7424 */ /* 0x000fce00078e00ff */
[----:B------:R-:W-:Y:S05]  /*1b2c0*/  WARPSYNC.COLLECTIVE R15, `(.L_x_570) ;  /* 0x000000000f0c7348 */ /* 0x000fea0003c00000 */
[----:B------:R-:W-:Y:S02]  /*1b2d0*/  ELECT P6, UR62, PT ;  /* 0x00000000003e782f */ /* 0x000fe400038c0000 */
[----:B------:R-:W-:Y:S01]  /*1b2e0*/  MOV R14, UR62 ;  /* 0x0000003e000e7c02 */ /* 0x000fe20008000f00 */
[----:B------:R-:W-:Y:S10]  /*1b2f0*/  ENDCOLLECTIVE ;  /* 0x000000000000791b */ /* 0x000ff40003800000 */
.L_x_570:
[----:B------:R-:W-:Y:S05]  /*1b300*/  BSYNC B1 ;  /* 0x0000000000017941 */ /* 0x000fea0003800000 */
.L_x_569:
[----:B------:R-:W-:Y:S05]  /*1b310*/  BRA `(.L_x_571) ;  /* 0xfffffff0001c7947 */ /* 0x000fea000383ffff */
.L_x_554:
[----:B0-----:R0:W2:Y:S02]  /*1b320*/  SYNCS.PHASECHK.TRANS64.TRYWAIT P0, [R10+URZ+0x18], R5 ;  /* 0x000018050a0075a7 */ /* 0x0010a4000800017f */
[----:B--2---:R-:W-:Y:S05]  /*1b330*/  @!P0 NANOSLEEP.SYNCS 0x989680 ;  /* 0x009896800000895d */ /* 0x004fea0003900000 */
[----:B------:R-:W2:Y:S02]  /*1b340*/  @!P0 SYNCS.PHASECHK.TRANS64 P0, [R10+URZ+0x18], R5 ;  /* 0x000018050a0085a7 */ /* 0x000ea4000800007f */
[----:B--2---:R-:W-:Y:S05]  /*1b350*/  @!P0 BRA `(.L_x_554) ;  /* 0xfffffffc00f08947 */ /* 0x004fea000383ffff */
[----:B------:R-:W-:Y:S05]  /*1b360*/  BRA `(.L_x_572) ;  /* 0xfffffff0005c7947 */ /* 0x000fea000383ffff */
.L_x_562:
[----:B------:R-:W-:Y:S01]  /*1b370*/  BSSY B0, `(.L_x_573) ;  /* 0x0000006000007945 */ /* 0x000fe20003800000 */
[----:B------:R-:W-:-:S07]  /*1b380*/  IMAD.MOV.U32 R15, RZ, RZ, -0x1 ;  /* 0xffffffffff0f7424 */ /* 0x000fce00078e00ff */
[----:B------:R-:W-:Y:S05]  /*1b390*/  WARPSYNC.COLLECTIVE R15, `(.L_x_574) ;  /* 0x000000000f0c7348 */ /* 0x000fea0003c00000 */
[----:B------:R-:W-:Y:S02]  /*1b3a0*/  ELECT P6, UR62, PT ;  /* 0x00000000003e782f */ /* 0x000fe400038c0000 */
[----:B------:R-:W-:Y:S01]  /*1b3b0*/  MOV R14, UR62 ;  /* 0x0000003e000e7c02 */ /* 0x000fe20008000f00 */
[----:B------:R-:W-:Y:S10]  /*1b3c0*/  ENDCOLLECTIVE ;  /* 0x000000000000791b */ /* 0x000ff40003800000 */
.L_x_574:
[----:B------:R-:W-:Y:S05]  /*1b3d0*/  BSYNC B0 ;  /* 0x0000000000007941 */ /* 0x000fea0003800000 */
.L_x_573:
[----:B------:R-:W-:Y:S05]  /*1b3e0*/  BRA `(.L_x_575) ;  /* 0xfffffff800f07947 */ /* 0x000fea000383ffff */
.L_x_566:
[----:B0-----:R0:W1:Y:S02]  /*1b3f0*/  SYNCS.PHASECHK.TRANS64.TRYWAIT P0, [R5+URZ], R2 ;  /* 0x00000002050075a7 */ /* 0x001064000800017f */
[----:B-1----:R-:W-:Y:S05]  /*1b400*/  @!P0 NANOSLEEP.SYNCS 0x989680 ;  /* 0x009896800000895d */ /* 0x002fea0003900000 */
[----:B------:R-:W1:Y:S02]  /*1b410*/  @!P0 SYNCS.PHASECHK.TRANS64 P0, [R5+URZ], R2 ;  /* 0x00000002050085a7 */ /* 0x000e64000800007f */
[----:B-1----:R-:W-:Y:S05]  /*1b420*/  @!P0 BRA `(.L_x_566) ;  /* 0xfffffffc00f08947 */ /* 0x002fea000383ffff */
[----:B------:R-:W-:Y:S05]  /*1b430*/  BRA `(.L_x_576) ;  /* 0xfffffffc00187947 */ /* 0x000fea000383ffff */
.L_x_567:
[----:B0-----:R0:W1:Y:S02]  /*1b440*/  SYNCS.PHASECHK.TRANS64.TRYWAIT P0, [R7+URZ], R0 ;  /* 0x00000000070075a7 */ /* 0x001064000800017f */
[----:B-1----:R-:W-:Y:S05]  /*1b450*/  @!P0 NANOSLEEP.SYNCS 0x989680 ;  /* 0x009896800000895d */ /* 0x002fea0003900000 */
[----:B------:R-:W1:Y:S02]  /*1b460*/  @!P0 SYNCS.PHASECHK.TRANS64 P0, [R7+URZ], R0 ;  /* 0x00000000070085a7 */ /* 0x000e64000800007f */
[----:B-1----:R-:W-:Y:S05]  /*1b470*/  @!P0 BRA `(.L_x_567) ;  /* 0xfffffffc00f08947 */ /* 0x002fea000383ffff */
[----:B------:R-:W-:Y:S05]  /*1b480*/  BRA `(.L_x_577) ;  /* 0xfffffffc00287947 */ /* 0x000fea000383ffff */
.L_x_578:
[----:B------:R-:W-:-:S00]  /*1b490*/  BRA `(.L_x_578) ;  /* 0xfffffffc00fc7947 */ /* 0x000fc0000383ffff */
[----:B------:R-:W-:-:S00]  /*1b4a0*/  NOP ;  /* 0x0000000000007918 */ /* 0x000fc00000000000 */
        /* <DEDUP_REMOVED lines=13> */
.L_x_579:


//--------------------- .nv.global.init           --------------------------
	.section	.nv.global.init,"aw",@progbits
.nv.global.init:
	.type		$str$22,@object
	.size		$str$22,($str$23 - $str$22)
$str$22:
        /*0000*/ 	.byte	0x6b, 0x5f, 0x74, 0x69, 0x6c, 0x65, 0x5f, 0x63, 0x6f, 0x75, 0x6e, 0x74, 0x20, 0x3e, 0x3d, 0x20
        /*0010*/ 	.byte	0x31, 0x00
	.type		$str$23,@object
	.size		$str$23,(__unnamed_1 - $str$23)
$str$23:
        /*0012*/ 	.byte	0x2f, 0x74, 0x6d, 0x70, 0x2f, 0x63, 0x75, 0x74, 0x6c, 0x61, 0x73, 0x73, 0x5f, 0x73, 0x77, 0x65
        /*0022*/ 	.byte	0x65, 0x70, 0x5f, 0x73, 0x72, 0x63, 0x2f, 0x69, 0x6e, 0x63, 0x6c, 0x75, 0x64, 0x65, 0x2f, 0x63
        /*0032*/ 	.byte	0x75, 0x74, 0x6c, 0x61, 0x73, 0x73, 0x2f, 0x67, 0x65, 0x6d, 0x6d, 0x2f, 0x63, 0x6f, 0x6c, 0x6c
        /*0042*/ 	.byte	0x65, 0x63, 0x74, 0x69, 0x76, 0x65, 0x2f, 0x73, 0x6d, 0x39, 0x30, 0x5f, 0x6d, 0x6d, 0x61, 0x5f
        /*0052*/ 	.byte	0x74, 0x6d, 0x61, 0x5f, 0x67, 0x6d, 0x6d, 0x61, 0x5f, 0x73, 0x73, 0x5f, 0x77, 0x61, 0x72, 0x70
        /*0062*/ 	.byte	0x73, 0x70, 0x65, 0x63, 0x69, 0x61, 0x6c, 0x69, 0x7a, 0x65, 0x64, 0x2e, 0x68, 0x70, 0x70, 0x00
	.type		__unnamed_1,@object
	.size		__unnamed_1,(.L_0 - __unnamed_1)
__unnamed_1:
        /* <DEDUP_REMOVED lines=179> */
        /*0ba2*/ 	.byte	0x74, 0x69, 0x74, 0x79, 0x5d, 0x00
.L_0:


//--------------------- .nv.shared._ZN7cutlass13device_kernelINS_4gemm6kernel13GemmUniversalIN4cute5tupleIJiiiiEEENS1_10collective13CollectiveMmaINS1_34MainloopSm90TmaGmmaWarpSpecializedILi3ENS5_IJNS4_1CILi4EEENSA_ILi2EEENSA_ILi1EEEEEENS1_35KernelTmaWarpSpecializedCooperativeEEENS5_IJNSA_ILi256EEESH_NSA_ILi32EEEEEENS_10tfloat32_tENS5_IJlSD_lEEESK_SL_NS4_8TiledMMAINS4_8MMA_AtomIJNS4_4SM904GMMA30MMA_64x256x8_F32TF32TF32_SS_TNILNSP_7ScaleInE1ELSR_1EEEEEENS4_6LayoutINS5_IJSC_SD_SD_EEENS5_IJSD_NSA_ILi0EEESW_EEEEENS5_IJNS4_10UnderscoreESZ_SZ_EEEEENS4_23SM90_TMA_LOAD_MULTICASTENS4_14ComposedLayoutINS4_7SwizzleILi3ELi4ELi3EEENS4_18smem_ptr_flag_bitsILi32EEENSU_INS5_IJNSA_ILi8EEESI_EEENS5_IJSI_SD_EEEEEEEvNS4_8identityES12_S1C_vS1D_EENS_8epilogue10collective6detail29Sm90TmaWarpSpecializedAdapterINS1G_15DefaultEpilogueISK_SL_SL_NS1F_6thread17LinearCombinationISK_Li1EffLNS1K_9ScaleType4KindE0ELNS_15FloatRoundStyleE2ESK_EENS1_15EpilogueDefaultEEEEEvvEEEEvNT_6ParamsE --------------------------
	.section	.nv.shared._ZN7cutlass13device_kernelINS_4gemm6kernel13GemmUniversalIN4cute5tupleIJiiiiEEENS1_10collective13CollectiveMmaINS1_34MainloopSm90TmaGmmaWarpSpecializedILi3ENS5_IJNS4_1CILi4EEENSA_ILi2EEENSA_ILi1EEEEEENS1_35KernelTmaWarpSpecializedCooperativeEEENS5_IJNSA_ILi256EEESH_NSA_ILi32EEEEEENS_10tfloat32_tENS5_IJlSD_lEEESK_SL_NS4_8TiledMMAINS4_8MMA_AtomIJNS4_4SM904GMMA30MMA_64x256x8_F32TF32TF32_SS_TNILNSP_7ScaleInE1ELSR_1EEEEEENS4_6LayoutINS5_IJSC_SD_SD_EEENS5_IJSD_NSA_ILi0EEESW_EEEEENS5_IJNS4_10UnderscoreESZ_SZ_EEEEENS4_23SM90_TMA_LOAD_MULTICASTENS4_14ComposedLayoutINS4_7SwizzleILi3ELi4ELi3EEENS4_18smem_ptr_flag_bitsILi32EEENSU_INS5_IJNSA_ILi8EEESI_EEENS5_IJSI_SD_EEEEEEEvNS4_8identityES12_S1C_vS1D_EENS_8epilogue10collective6detail29Sm90TmaWarpSpecializedAdapterINS1G_15DefaultEpilogueISK_SL_SL_NS1F_6thread17LinearCombinationISK_Li1EffLNS1K_9ScaleType4KindE0ELNS_15FloatRoundStyleE2ESK_EENS1_15EpilogueDefaultEEEEEvvEEEEvNT_6ParamsE,"aw",@nobits
	.sectionflags	@""
	.align	16
	.zero		1024


//--------------------- .nv.shared.reserved.0     --------------------------
	.section	.nv.shared.reserved.0,"aw",@nobits
	.weak		__nv_reservedSMEM_offset_0_alias
	.size		__nv_reservedSMEM_offset_0_alias, 0, 0
	.other		__nv_reservedSMEM_offset_0_alias,@"STO_CUDA_RESERVED_SHARED STV_DEFAULT"
__nv_reservedSMEM_offset_0_alias:
	.zero		0


//--------------------- .nv.global                --------------------------
	.section	.nv.global,"aw",@nobits
.nv.global:
	.type		_ZN40_INTERNAL_e760a0e6_4_k_cu_baa6771e_244914cute1_E,@object
	.size		_ZN40_INTERNAL_e760a0e6_4_k_cu_baa6771e_244914cute1_E,(_ZN40_INTERNAL_e760a0e6_4_k_cu_baa6771e_244914cuda3std3__45__cpo6cbeginE - _ZN40_INTERNAL_e760a0e6_4_k_cu_baa6771e_244914cute1_E)
_ZN40_INTERNAL_e760a0e6_4_k_cu_baa6771e_244914cute1_E:
	.zero		1
	.type		_ZN40_INTERNAL_e760a0e6_4_k_cu_baa6771e_244914cuda3std3__45__cpo6cbeginE,@object
	.size		_ZN40_INTERNAL_e760a0e6_4_k_cu_baa6771e_244914cuda3std3__45__cpo6cbeginE,(_ZN40_INTERNAL_e760a0e6_4_k_cu_baa6771e_244914cuda3std3__48in_placeE - _ZN40_INTERNAL_e760a0e6_4_k_cu_baa6771e_244914cuda3std3__45__cpo6cbeginE)
_ZN40_INTERNAL_e760a0e6_4_k_cu_baa6771e_244914cuda3std3__45__cpo6cbeginE:
	.zero		1
	.type		_ZN40_INTERNAL_e760a0e6_4_k_cu_baa6771e_244914cuda3std3__48in_placeE,@object
	.size		_ZN40_INTERNAL_e760a0e6_4_k_cu_baa6771e_244914cuda3std3__48in_placeE,(_ZN40_INTERNAL_e760a0e6_4_k_cu_baa6771e_244914cuda3std6ranges3__45__cpo9iter_moveE - _ZN40_INTERNAL_e760a0e6_4_k_cu_baa6771e_244914cuda3std3__48in_placeE)
_ZN40_INTERNAL_e760a0e6_4_k_cu_baa6771e_244914cuda3std3__48in_placeE:
	.zero		1
	.type		_ZN40_INTERNAL_e760a0e6_4_k_cu_baa6771e_244914cuda3std6ranges3__45__cpo9iter_moveE,@object
	.size		_ZN40_INTERNAL_e760a0e6_4_k_cu_baa6771e_244914cuda3std6ranges3__45__cpo9iter_moveE,(_ZN40_INTERNAL_e760a0e6_4_k_cu_baa6771e_244914cuda3std3__45__cpo5beginE - _ZN40_INTERNAL_e760a0e6_4_k_cu_baa6771e_244914cuda3std6ranges3__45__cpo9iter_moveE)
_ZN40_INTERNAL_e760a0e6_4_k_cu_baa6771e_244914cuda3std6ranges3__45__cpo9iter_moveE:
	.zero		1
	.type		_ZN40_INTERNAL_e760a0e6_4_k_cu_baa6771e_244914cuda3std3__45__cpo5beginE,@object
	.size		_ZN40_INTERNAL_e760a0e6_4_k_cu_baa6771e_244914cuda3std3__45__cpo5beginE,(_ZN40_INTERNAL_e760a0e6_4_k_cu_baa6771e_244914cuda3std3__442_GLOBAL__N__e760a0e6_4_k_cu_baa6771e_244916ignoreE - _ZN40_INTERNAL_e760a0e6_4_k_cu_baa6771e_244914cuda3std3__45__cpo5beginE)
_ZN40_INTERNAL_e760a0e6_4_k_cu_baa6771e_244914cuda3std3__45__cpo5beginE:
	.zero		1
	.type		_ZN40_INTERNAL_e760a0e6_4_k_cu_baa6771e_244914cuda3std3__442_GLOBAL__N__e760a0e6_4_k_cu_baa6771e_244916ignoreE,@object
	.size		_ZN40_INTERNAL_e760a0e6_4_k_cu_baa6771e_244914cuda3std3__442_GLOBAL__N__e760a0e6_4_k_cu_baa6771e_244916ignoreE,(_ZN40_INTERNAL_e760a0e6_4_k_cu_baa6771e_244914cute7productE - _ZN40_INTERNAL_e760a0e6_4_k_cu_baa6771e_244914cuda3std3__442_GLOBAL__N__e760a0e6_4_k_cu_baa6771e_244916ignoreE)
_ZN40_INTERNAL_e760a0e6_4_k_cu_baa6771e_244914cuda3std3__442_GLOBAL__N__e760a0e6_4_k_cu_baa6771e_244916ignoreE:
	.zero		1
	.type		_ZN40_INTERNAL_e760a0e6_4_k_cu_baa6771e_244914cute7productE,@object
	.size		_ZN40_INTERNAL_e760a0e6_4_k_cu_baa6771e_244914cute7productE,(_ZN40_INTERNAL_e760a0e6_4_k_cu_baa6771e_244914cuda3std3__45__cpo3endE - _ZN40_INTERNAL_e760a0e6_4_k_cu_baa6771e_244914cute7productE)
_ZN40_INTERNAL_e760a0e6_4_k_cu_baa6771e_244914cute7productE:
	.zero		1
	.type		_ZN40_INTERNAL_e760a0e6_4_k_cu_baa6771e_244914cuda3std3__45__cpo3endE,@object
	.size		_ZN40_INTERNAL_e760a0e6_4_k_cu_baa6771e_244914cuda3std3__45__cpo3endE,(_ZN40_INTERNAL_e760a0e6_4_k_cu_baa6771e_244914cuda3std3__419piecewise_constructE - _ZN40_INTERNAL_e760a0e6_4_k_cu_baa6771e_244914cuda3std3__45__cpo3endE)
_ZN40_INTERNAL_e760a0e6_4_k_cu_baa6771e_244914cuda3std3__45__cpo3endE:
	.zero		1
	.type		_ZN40_INTERNAL_e760a0e6_4_k_cu_baa6771e_244914cuda3std3__419piecewise_constructE,@object
	.size		_ZN40_INTERNAL_e760a0e6_4_k_cu_baa6771e_244914cuda3std3__419piecewise_constructE,(_ZN40_INTERNAL_e760a0e6_4_k_cu_baa6771e_244914cuda3std3__45__cpo4cendE - _ZN40_INTERNAL_e760a0e6_4_k_cu_baa6771e_244914cuda3std3__419piecewise_constructE)
_ZN40_INTERNAL_e760a0e6_4_k_cu_baa6771e_244914cuda3std3__419piecewise_constructE:
	.zero		1
	.type		_ZN40_INTERNAL_e760a0e6_4_k_cu_baa6771e_244914cuda3std3__45__cpo4cendE,@object
	.size		_ZN40_INTERNAL_e760a0e6_4_k_cu_baa6771e_244914cuda3std3__45__cpo4cendE,(_ZN40_INTERNAL_e760a0e6_4_k_cu_baa6771e_244914cuda3std6ranges3__45__cpo4swapE - _ZN40_INTERNAL_e760a0e6_4_k_cu_baa6771e_244914cuda3std3__45__cpo4cendE)
_ZN40_INTERNAL_e760a0e6_4_k_cu_baa6771e_244914cuda3std3__45__cpo4cendE:
	.zero		1
	.type		_ZN40_INTERNAL_e760a0e6_4_k_cu_baa6771e_244914cuda3std6ranges3__45__cpo4swapE,@object
	.size		_ZN40_INTERNAL_e760a0e6_4_k_cu_baa6771e_244914cuda3std6ranges3__45__cpo4swapE,(.L_8 - _ZN40_INTERNAL_e760a0e6_4_k_cu_baa6771e_244914cuda3std6ranges3__45__cpo4swapE)
_ZN40_INTERNAL_e760a0e6_4_k_cu_baa6771e_244914cuda3std6ranges3__45__cpo4swapE:
	.zero		1
.L_8:


//--------------------- .nv.constant0._ZN7cutlass13device_kernelINS_4gemm6kernel13GemmUniversalIN4cute5tupleIJiiiiEEENS1_10collective13CollectiveMmaINS1_34MainloopSm90TmaGmmaWarpSpecializedILi3ENS5_IJNS4_1CILi4EEENSA_ILi2EEENSA_ILi1EEEEEENS1_35KernelTmaWarpSpecializedCooperativeEEENS5_IJNSA_ILi256EEESH_NSA_ILi32EEEEEENS_10tfloat32_tENS5_IJlSD_lEEESK_SL_NS4_8TiledMMAINS4_8MMA_AtomIJNS4_4SM904GMMA30MMA_64x256x8_F32TF32TF32_SS_TNILNSP_7ScaleInE1ELSR_1EEEEEENS4_6LayoutINS5_IJSC_SD_SD_EEENS5_IJSD_NSA_ILi0EEESW_EEEEENS5_IJNS4_10UnderscoreESZ_SZ_EEEEENS4_23SM90_TMA_LOAD_MULTICASTENS4_14ComposedLayoutINS4_7SwizzleILi3ELi4ELi3EEENS4_18smem_ptr_flag_bitsILi32EEENSU_INS5_IJNSA_ILi8EEESI_EEENS5_IJSI_SD_EEEEEEEvNS4_8identityES12_S1C_vS1D_EENS_8epilogue10collective6detail29Sm90TmaWarpSpecializedAdapterINS1G_15DefaultEpilogueISK_SL_SL_NS1F_6thread17LinearCombinationISK_Li1EffLNS1K_9ScaleType4KindE0ELNS_15FloatRoundStyleE2ESK_EENS1_15EpilogueDefaultEEEEEvvEEEEvNT_6ParamsE --------------------------
	.section	.nv.constant0._ZN7cutlass13device_kernelINS_4gemm6kernel13GemmUniversalIN4cute5tupleIJiiiiEEENS1_10collective13CollectiveMmaINS1_34MainloopSm90TmaGmmaWarpSpecializedILi3ENS5_IJNS4_1CILi4EEENSA_ILi2EEENSA_ILi1EEEEEENS1_35KernelTmaWarpSpecializedCooperativeEEENS5_IJNSA_ILi256EEESH_NSA_ILi32EEEEEENS_10tfloat32_tENS5_IJlSD_lEEESK_SL_NS4_8TiledMMAINS4_8MMA_AtomIJNS4_4SM904GMMA30MMA_64x256x8_F32TF32TF32_SS_TNILNSP_7ScaleInE1ELSR_1EEEEEENS4_6LayoutINS5_IJSC_SD_SD_EEENS5_IJSD_NSA_ILi0EEESW_EEEEENS5_IJNS4_10UnderscoreESZ_SZ_EEEEENS4_23SM90_TMA_LOAD_MULTICASTENS4_14ComposedLayoutINS4_7SwizzleILi3ELi4ELi3EEENS4_18smem_ptr_flag_bitsILi32EEENSU_INS5_IJNSA_ILi8EEESI_EEENS5_IJSI_SD_EEEEEEEvNS4_8identityES12_S1C_vS1D_EENS_8epilogue10collective6detail29Sm90TmaWarpSpecializedAdapterINS1G_15DefaultEpilogueISK_SL_SL_NS1F_6thread17LinearCombinationISK_Li1EffLNS1K_9ScaleType4KindE0ELNS_15FloatRoundStyleE2ESK_EENS1_15EpilogueDefaultEEEEEvvEEEEvNT_6ParamsE,"a",@progbits
	.sectionflags	@""
	.align	4
.nv.constant0._ZN7cutlass13device_kernelINS_4gemm6kernel13GemmUniversalIN4cute5tupleIJiiiiEEENS1_10collective13CollectiveMmaINS1_34MainloopSm90TmaGmmaWarpSpecializedILi3ENS5_IJNS4_1CILi4EEENSA_ILi2EEENSA_ILi1EEEEEENS1_35KernelTmaWarpSpecializedCooperativeEEENS5_IJNSA_ILi256EEESH_NSA_ILi32EEEEEENS_10tfloat32_tENS5_IJlSD_lEEESK_SL_NS4_8TiledMMAINS4_8MMA_AtomIJNS4_4SM904GMMA30MMA_64x256x8_F32TF32TF32_SS_TNILNSP_7ScaleInE1ELSR_1EEEEEENS4_6LayoutINS5_IJSC_SD_SD_EEENS5_IJSD_NSA_ILi0EEESW_EEEEENS5_IJNS4_10UnderscoreESZ_SZ_EEEEENS4_23SM90_TMA_LOAD_MULTICASTENS4_14ComposedLayoutINS4_7SwizzleILi3ELi4ELi3EEENS4_18smem_ptr_flag_bitsILi32EEENSU_INS5_IJNSA_ILi8EEESI_EEENS5_IJSI_SD_EEEEEEEvNS4_8identityES12_S1C_vS1D_EENS_8epilogue10collective6detail29Sm90TmaWarpSpecializedAdapterINS1G_15DefaultEpilogueISK_SL_SL_NS1F_6thread17LinearCombinationISK_Li1EffLNS1K_9ScaleType4KindE0ELNS_15FloatRoundStyleE2ESK_EENS1_15EpilogueDefaultEEEEEvvEEEEvNT_6ParamsE:
	.zero		1664


//--------------------- SYMBOLS --------------------------

	.type		.nv.reservedSmem.offset0,@object
	.size		.nv.reservedSmem.offset0,0x4
	.type		__assertfail,@function
